	.target	sm_90a

	.elftype	@"ET_EXEC"


//--------------------- .note.nv.tkinfo           --------------------------
	.section	.note.nv.tkinfo,"",@"SHT_NOTE"
	.sectionflags	@"SHF_NOTE_NV_TKINFO"
	.tkinfo
        /*0018*/ 	.word	0x00000002
        /*0030*/ 	.string	""
        /*0030*/ 	.string	"ptxas"
        /*0030*/ 	.string	"Cuda compilation tools, release 13.0, V13.0.88"
        /*0030*/ 	.string	"Build cuda_13.0.r13.0/compiler.36424714_0"
        /*0030*/ 	.string	"-arch sm_90a -m 64 "



//--------------------- .note.nv.cuinfo           --------------------------
	.section	.note.nv.cuinfo,"",@"SHT_NOTE"
	.sectionflags	@"SHF_NOTE_NV_CUINFO"
        /*0018*/ 	.short	0x0002
        /*001a*/ 	.short	0x005a
        /*001c*/ 	.short	0x0082
	.zero		2


//--------------------- .nv.info                  --------------------------
	.section	.nv.info,"",@"SHT_CUDA_INFO"
	.align	4


	//----- nvinfo : EIATTR_REGCOUNT
	.align		4
        /*0000*/ 	.byte	0x04, 0x2f
        /*0002*/ 	.short	(.L_15 - .L_14)
	.align		4
.L_14:
        /*0004*/ 	.word	index@(_ZN7cutlass13device_kernelINS_4gemm6kernel13GemmUniversalIN4cute5tupleIJiiiiEEENS1_10collective13CollectiveMmaINS1_34MainloopSm90TmaGmmaWarpSpecializedILi7ENS5_IJNS4_1CILi1EEENSA_ILi4EEESB_EEENS1_35KernelTmaWarpSpecializedCooperativeEEENS5_IJNSA_ILi128EEESG_NSA_ILi64EEEEEENS_6half_tENS5_IJSB_llEEESJ_SK_NS4_8TiledMMAINS4_8MMA_AtomIJNS4_4SM904GMMA26MMA_64x128x16_F32F16F16_SSILNSO_5MajorE1ELSQ_1ELNSO_7ScaleInE1ELSR_1EEEEEENS4_6LayoutINS5_IJNSA_ILi2EEESB_SB_EEENS5_IJSB_NSA_ILi0EEESX_EEEEENS5_IJNS4_10UnderscoreES10_S10_EEEEENS4_23SM90_TMA_LOAD_MULTICASTENS4_14ComposedLayoutINS4_7SwizzleILi3ELi4ELi3EEENS4_18smem_ptr_flag_bitsILi16EEENSU_INS5_IJSH_NSA_ILi8EEEEEENS5_IJSB_SH_EEEEEEEvNS4_8identityENS4_13SM90_TMA_LOADES1D_vS1E_EENS_8epilogue10collective6detail29Sm90TmaWarpSpecializedAdapterINS1I_15DefaultEpilogueISJ_NS5_IJlSB_lEEES1M_NS1H_6thread17LinearCombinationISJ_Li1EffLNS1N_9ScaleType4KindE0ELNS_15FloatRoundStyleE2ESJ_EENS1_15EpilogueDefaultEEEEEvvEEEEvNT_6ParamsE)
        /*0008*/ 	.word	0x000000a8


	//----- nvinfo : EIATTR_FRAME_SIZE
	.align		4
.L_15:
        /*000c*/ 	.byte	0x04, 0x11
        /*000e*/ 	.short	(.L_17 - .L_16)
	.align		4
.L_16:
        /*0010*/ 	.word	index@(_ZN7cutlass13device_kernelINS_4gemm6kernel13GemmUniversalIN4cute5tupleIJiiiiEEENS1_10collective13CollectiveMmaINS1_34MainloopSm90TmaGmmaWarpSpecializedILi7ENS5_IJNS4_1CILi1EEENSA_ILi4EEESB_EEENS1_35KernelTmaWarpSpecializedCooperativeEEENS5_IJNSA_ILi128EEESG_NSA_ILi64EEEEEENS_6half_tENS5_IJSB_llEEESJ_SK_NS4_8TiledMMAINS4_8MMA_AtomIJNS4_4SM904GMMA26MMA_64x128x16_F32F16F16_SSILNSO_5MajorE1ELSQ_1ELNSO_7ScaleInE1ELSR_1EEEEEENS4_6LayoutINS5_IJNSA_ILi2EEESB_SB_EEENS5_IJSB_NSA_ILi0EEESX_EEEEENS5_IJNS4_10UnderscoreES10_S10_EEEEENS4_23SM90_TMA_LOAD_MULTICASTENS4_14ComposedLayoutINS4_7SwizzleILi3ELi4ELi3EEENS4_18smem_ptr_flag_bitsILi16EEENSU_INS5_IJSH_NSA_ILi8EEEEEENS5_IJSB_SH_EEEEEEEvNS4_8identityENS4_13SM90_TMA_LOADES1D_vS1E_EENS_8epilogue10collective6detail29Sm90TmaWarpSpecializedAdapterINS1I_15DefaultEpilogueISJ_NS5_IJlSB_lEEES1M_NS1H_6thread17LinearCombinationISJ_Li1EffLNS1N_9ScaleType4KindE0ELNS_15FloatRoundStyleE2ESJ_EENS1_15EpilogueDefaultEEEEEvvEEEEvNT_6ParamsE)
        /*0014*/ 	.word	0x00000000


	//----- nvinfo : EIATTR_MIN_STACK_SIZE
	.align		4
.L_17:
        /*0018*/ 	.byte	0x04, 0x12
        /*001a*/ 	.short	(.L_19 - .L_18)
	.align		4
.L_18:
        /*001c*/ 	.word	index@(_ZN7cutlass13device_kernelINS_4gemm6kernel13GemmUniversalIN4cute5tupleIJiiiiEEENS1_10collective13CollectiveMmaINS1_34MainloopSm90TmaGmmaWarpSpecializedILi7ENS5_IJNS4_1CILi1EEENSA_ILi4EEESB_EEENS1_35KernelTmaWarpSpecializedCooperativeEEENS5_IJNSA_ILi128EEESG_NSA_ILi64EEEEEENS_6half_tENS5_IJSB_llEEESJ_SK_NS4_8TiledMMAINS4_8MMA_AtomIJNS4_4SM904GMMA26MMA_64x128x16_F32F16F16_SSILNSO_5MajorE1ELSQ_1ELNSO_7ScaleInE1ELSR_1EEEEEENS4_6LayoutINS5_IJNSA_ILi2EEESB_SB_EEENS5_IJSB_NSA_ILi0EEESX_EEEEENS5_IJNS4_10UnderscoreES10_S10_EEEEENS4_23SM90_TMA_LOAD_MULTICASTENS4_14ComposedLayoutINS4_7SwizzleILi3ELi4ELi3EEENS4_18smem_ptr_flag_bitsILi16EEENSU_INS5_IJSH_NSA_ILi8EEEEEENS5_IJSB_SH_EEEEEEEvNS4_8identityENS4_13SM90_TMA_LOADES1D_vS1E_EENS_8epilogue10collective6detail29Sm90TmaWarpSpecializedAdapterINS1I_15DefaultEpilogueISJ_NS5_IJlSB_lEEES1M_NS1H_6thread17LinearCombinationISJ_Li1EffLNS1N_9ScaleType4KindE0ELNS_15FloatRoundStyleE2ESJ_EENS1_15EpilogueDefaultEEEEEvvEEEEvNT_6ParamsE)
        /*0020*/ 	.word	0x00000000
.L_19:


//--------------------- .nv.compat                --------------------------
	.section	.nv.compat,"",@"SHT_CUDA_COMPAT_INFO"
	.align	4
        /*0000*/ 	.byte	0x02, 0x09, 0x01, 0x00, 0x02, 0x02, 0x04, 0x00, 0x02, 0x05, 0x05, 0x00, 0x03, 0x07, 0x01, 0x01
        /*0010*/ 	.byte	0x02, 0x03, 0x01, 0x00, 0x02, 0x06, 0x01, 0x00, 0x04, 0x0b, 0x08, 0x00, 0x00, 0x00, 0x00, 0x00
        /*0020*/ 	.byte	0x00, 0x00, 0x00, 0x00


//--------------------- .nv.info._ZN7cutlass13device_kernelINS_4gemm6kernel13GemmUniversalIN4cute5tupleIJiiiiEEENS1_10collective13CollectiveMmaINS1_34MainloopSm90TmaGmmaWarpSpecializedILi7ENS5_IJNS4_1CILi1EEENSA_ILi4EEESB_EEENS1_35KernelTmaWarpSpecializedCooperativeEEENS5_IJNSA_ILi128EEESG_NSA_ILi64EEEEEENS_6half_tENS5_IJSB_llEEESJ_SK_NS4_8TiledMMAINS4_8MMA_AtomIJNS4_4SM904GMMA26MMA_64x128x16_F32F16F16_SSILNSO_5MajorE1ELSQ_1ELNSO_7ScaleInE1ELSR_1EEEEEENS4_6LayoutINS5_IJNSA_ILi2EEESB_SB_EEENS5_IJSB_NSA_ILi0EEESX_EEEEENS5_IJNS4_10UnderscoreES10_S10_EEEEENS4_23SM90_TMA_LOAD_MULTICASTENS4_14ComposedLayoutINS4_7SwizzleILi3ELi4ELi3EEENS4_18smem_ptr_flag_bitsILi16EEENSU_INS5_IJSH_NSA_ILi8EEEEEENS5_IJSB_SH_EEEEEEEvNS4_8identityENS4_13SM90_TMA_LOADES1D_vS1E_EENS_8epilogue10collective6detail29Sm90TmaWarpSpecializedAdapterINS1I_15DefaultEpilogueISJ_NS5_IJlSB_lEEES1M_NS1H_6thread17LinearCombinationISJ_Li1EffLNS1N_9ScaleType4KindE0ELNS_15FloatRoundStyleE2ESJ_EENS1_15EpilogueDefaultEEEEEvvEEEEvNT_6ParamsE --------------------------
	.section	.nv.info._ZN7cutlass13device_kernelINS_4gemm6kernel13GemmUniversalIN4cute5tupleIJiiiiEEENS1_10collective13CollectiveMmaINS1_34MainloopSm90TmaGmmaWarpSpecializedILi7ENS5_IJNS4_1CILi1EEENSA_ILi4EEESB_EEENS1_35KernelTmaWarpSpecializedCooperativeEEENS5_IJNSA_ILi128EEESG_NSA_ILi64EEEEEENS_6half_tENS5_IJSB_llEEESJ_SK_NS4_8TiledMMAINS4_8MMA_AtomIJNS4_4SM904GMMA26MMA_64x128x16_F32F16F16_SSILNSO_5MajorE1ELSQ_1ELNSO_7ScaleInE1ELSR_1EEEEEENS4_6LayoutINS5_IJNSA_ILi2EEESB_SB_EEENS5_IJSB_NSA_ILi0EEESX_EEEEENS5_IJNS4_10UnderscoreES10_S10_EEEEENS4_23SM90_TMA_LOAD_MULTICASTENS4_14ComposedLayoutINS4_7SwizzleILi3ELi4ELi3EEENS4_18smem_ptr_flag_bitsILi16EEENSU_INS5_IJSH_NSA_ILi8EEEEEENS5_IJSB_SH_EEEEEEEvNS4_8identityENS4_13SM90_TMA_LOADES1D_vS1E_EENS_8epilogue10collective6detail29Sm90TmaWarpSpecializedAdapterINS1I_15DefaultEpilogueISJ_NS5_IJlSB_lEEES1M_NS1H_6thread17LinearCombinationISJ_Li1EffLNS1N_9ScaleType4KindE0ELNS_15FloatRoundStyleE2ESJ_EENS1_15EpilogueDefaultEEEEEvvEEEEvNT_6ParamsE,"",@"SHT_CUDA_INFO"
	.sectionflags	@""
	.align	4


	//----- nvinfo : EIATTR_CUDA_API_VERSION
	.align		4
        /*0000*/ 	.byte	0x04, 0x37
        /*0002*/ 	.short	(.L_21 - .L_20)
.L_20:
        /*0004*/ 	.word	0x00000082


	//----- nvinfo : EIATTR_KPARAM_INFO
	.align		4
.L_21:
        /*0008*/ 	.byte	0x04, 0x17
        /*000a*/ 	.short	(.L_23 - .L_22)
.L_22:
        /*000c*/ 	.word	0x00000000
        /*0010*/ 	.short	0x0000
        /*0012*/ 	.short	0x0070
        /*0014*/ 	.byte	0x00, 0xf0, 0x01, 0x10


	//----- nvinfo : EIATTR_SPARSE_MMA_MASK
	.align		4
.L_23:
        /*0018*/ 	.byte	0x03, 0x50
        /*001a*/ 	.short	0x0000


	//----- nvinfo : EIATTR_MAXREG_COUNT
	.align		4
        /*001c*/ 	.byte	0x03, 0x1b
        /*001e*/ 	.short	0x00a8


	//----- nvinfo : EIATTR_NUM_BARRIERS
	.align		4
        /*0020*/ 	.byte	0x02, 0x4c
        /*0022*/ 	.byte	0x01
	.zero		1


	//----- nvinfo : EIATTR_EXTERNS
	.align		4
        /*0024*/ 	.byte	0x04, 0x0f
        /*0026*/ 	.short	(.L_25 - .L_24)


	//   ....[0]....
	.align		4
.L_24:
        /*0028*/ 	.word	index@(__assertfail)


	//----- nvinfo : EIATTR_MERCURY_ISA_VERSION
	.align		4
.L_25:
        /*002c*/ 	.byte	0x03, 0x5f
        /*002e*/ 	.short	0x0101


	//----- nvinfo : EIATTR_INT_WARP_WIDE_INSTR_OFFSETS
	.align		4
        /*0030*/ 	.byte	0x04, 0x31
        /*0032*/ 	.short	(.L_27 - .L_26)


	//   ....[0]....
.L_26:
        /*0034*/ 	.word	0x000004b0


	//   ....[1]....
        /*0038*/ 	.word	0x000004d0


	//   ....[2]....
        /*003c*/ 	.word	0x00000680


	//----- nvinfo : EIATTR_COOP_GROUP_MASK_REGIDS
	.align		4
.L_27:
        /*0040*/ 	.byte	0x04, 0x29
        /*0042*/ 	.short	(.L_29 - .L_28)


	//   ....[0]....
.L_28:
        /*0044*/ 	.word	0xffffffff


	//   ....[1]....
        /*0048*/ 	.word	0xffffffff


	//   ....[2]....
        /*004c*/ 	.word	0xffffffff


	//   ....[3]....
        /*0050*/ 	.word	0xffffffff


	//   ....[4]....
        /*0054*/ 	.word	0xffffffff


	//   ....[5]....
        /*0058*/ 	.word	0xffffffff


	//----- nvinfo : EIATTR_COOP_GROUP_INSTR_OFFSETS
	.align		4
.L_29:
        /*005c*/ 	.byte	0x04, 0x28
        /*005e*/ 	.short	(.L_31 - .L_30)


	//   ....[0]....
.L_30:
        /*0060*/ 	.word	0x00000060


	//   ....[1]....
        /*0064*/ 	.word	0x00000070


	//   ....[2]....
        /*0068*/ 	.word	0x00000130


	//   ....[3]....
        /*006c*/ 	.word	0x00000320


	//   ....[4]....
        /*0070*/ 	.word	0x000007f0


	//   ....[5]....
        /*0074*/ 	.word	0x00001470


	//----- nvinfo : EIATTR_REG_RECONFIG
	.align		4
.L_31:
        /*0078*/ 	.byte	0x01, 0x54
	.zero		2


	//----- nvinfo : EIATTR_SYSCALL_OFFSETS
	.align		4
        /*007c*/ 	.byte	0x04, 0x46
        /*007e*/ 	.short	(.L_33 - .L_32)


	//   ....[0]....
.L_32:
        /*0080*/ 	.word	0x00001650


	//----- nvinfo : EIATTR_MBARRIER_INSTR_OFFSETS
	.align		4
.L_33:
        /*0084*/ 	.byte	0x04, 0x39
        /*0086*/ 	.short	(.L_35 - .L_34)


	//   ....[0]....
.L_34:
        /*0088*/ 	.word	0x00000230
        /*008c*/ 	.word	0x000000ff
        /*0090*/ 	.word	0x00000000
        /*0094*/ 	.short	0x0100
        /*0096*/ 	.byte	0x08
	.zero		1


	//   ....[1]....
        /*0098*/ 	.word	0x00000240
        /*009c*/ 	.word	0x000000ff
        /*00a0*/ 	.word	0x00000038
        /*00a4*/ 	.short	0x0100
        /*00a6*/ 	.byte	0x08
	.zero		1


	//   ....[2]....
        /*00a8*/ 	.word	0x00000250
        /*00ac*/ 	.word	0x000000ff
        /*00b0*/ 	.word	0x00000008
        /*00b4*/ 	.short	0x0100
        /*00b6*/ 	.byte	0x08
	.zero		1


	//   ....[3]....
        /*00b8*/ 	.word	0x00000260
        /*00bc*/ 	.word	0x000000ff
        /*00c0*/ 	.word	0x00000040
        /*00c4*/ 	.short	0x0100
        /*00c6*/ 	.byte	0x08
	.zero		1


	//   ....[4]....
        /*00c8*/ 	.word	0x00000270
        /*00cc*/ 	.word	0x000000ff
        /*00d0*/ 	.word	0x00000010
        /*00d4*/ 	.short	0x0100
        /*00d6*/ 	.byte	0x08
	.zero		1


	//   ....[5]....
        /*00d8*/ 	.word	0x00000280
        /*00dc*/ 	.word	0x000000ff
        /*00e0*/ 	.word	0x00000048
        /*00e4*/ 	.short	0x0100
        /*00e6*/ 	.byte	0x08
	.zero		1


	//   ....[6]....
        /*00e8*/ 	.word	0x00000290
        /*00ec*/ 	.word	0x000000ff
        /*00f0*/ 	.word	0x00000018
        /*00f4*/ 	.short	0x0100
        /*00f6*/ 	.byte	0x08
	.zero		1


	//   ....[7]....
        /*00f8*/ 	.word	0x000002a0
        /*00fc*/ 	.word	0x000000ff
        /*0100*/ 	.word	0x00000050
        /*0104*/ 	.short	0x0100
        /*0106*/ 	.byte	0x08
	.zero		1


	//   ....[8]....
        /*0108*/ 	.word	0x000002b0
        /*010c*/ 	.word	0x000000ff
        /*0110*/ 	.word	0x00000020
        /*0114*/ 	.short	0x0100
        /*0116*/ 	.byte	0x08
	.zero		1


	//   ....[9]....
        /*0118*/ 	.word	0x000002c0
        /*011c*/ 	.word	0x000000ff
        /*0120*/ 	.word	0x00000058
        /*0124*/ 	.short	0x0100
        /*0126*/ 	.byte	0x08
	.zero		1


	//   ....[10]....
        /*0128*/ 	.word	0x000002d0
        /*012c*/ 	.word	0x000000ff
        /*0130*/ 	.word	0x00000028
        /*0134*/ 	.short	0x0100
        /*0136*/ 	.byte	0x08
	.zero		1


	//   ....[11]....
        /*0138*/ 	.word	0x000002e0
        /*013c*/ 	.word	0x000000ff
        /*0140*/ 	.word	0x00000060
        /*0144*/ 	.short	0x0100
        /*0146*/ 	.byte	0x08
	.zero		1


	//   ....[12]....
        /*0148*/ 	.word	0x000002f0
        /*014c*/ 	.word	0x000000ff
        /*0150*/ 	.word	0x00000030
        /*0154*/ 	.short	0x0100
        /*0156*/ 	.byte	0x08
	.zero		1


	//   ....[13]....
        /*0158*/ 	.word	0x00000300
        /*015c*/ 	.word	0x000000ff
        /*0160*/ 	.word	0x00000068
        /*0164*/ 	.short	0x0100
        /*0166*/ 	.byte	0x08
	.zero		1


	//   ....[14]....
        /*0168*/ 	.word	0x00000710
        /*016c*/ 	.word	0x000000ff
        /*0170*/ 	.word	0x00000080
        /*0174*/ 	.short	0x0100
        /*0176*/ 	.byte	0x06
	.zero		1


	//   ....[15]....
        /*0178*/ 	.word	0x000007a0
        /*017c*/ 	.word	0x000000ff
        /*0180*/ 	.word	0x00000088
        /*0184*/ 	.short	0x0100
        /*0186*/ 	.byte	0x06
	.zero		1


	//   ....[16]....
        /*0188*/ 	.word	0x00001710
        /*018c*/ 	.word	0x00000003
        /*0190*/ 	.word	0x00000000
        /*0194*/ 	.short	0x010a
        /*0196*/ 	.byte	0x3f
	.zero		1


	//   ....[17]....
        /*0198*/ 	.word	0x00001770
        /*019c*/ 	.word	0x00000003
        /*01a0*/ 	.word	0x00000000
        /*01a4*/ 	.short	0x010a
        /*01a6*/ 	.byte	0x3f
	.zero		1


	//   ....[18]....
        /*01a8*/ 	.word	0x00001af0
        /*01ac*/ 	.word	0x00000005
        /*01b0*/ 	.word	0x00000000
        /*01b4*/ 	.short	0x010a
        /*01b6*/ 	.byte	0x3f
	.zero		1


	//   ....[19]....
        /*01b8*/ 	.word	0x00001b30
        /*01bc*/ 	.word	0x00000005
        /*01c0*/ 	.word	0x00000000
        /*01c4*/ 	.short	0x010a
        /*01c6*/ 	.byte	0x3f
	.zero		1


	//   ....[20]....
        /*01c8*/ 	.word	0x00001d90
        /*01cc*/ 	.word	0x00000004
        /*01d0*/ 	.word	0x00000000
        /*01d4*/ 	.short	0x0101
        /*01d6*/ 	.byte	0x3f
	.zero		1


	//   ....[21]....
        /*01d8*/ 	.word	0x00001fb0
        /*01dc*/ 	.word	0x00000000
        /*01e0*/ 	.word	0x00000000
        /*01e4*/ 	.short	0x0101
        /*01e6*/ 	.byte	0x3f
	.zero		1


	//   ....[22]....
        /*01e8*/ 	.word	0x000070d0
        /*01ec*/ 	.word	0x00000016
        /*01f0*/ 	.word	0x00000038
        /*01f4*/ 	.short	0x010a
        /*01f6*/ 	.byte	0x3f
	.zero		1


	//   ....[23]....
        /*01f8*/ 	.word	0x000075a0
        /*01fc*/ 	.word	0x00000006
        /*0200*/ 	.word	0x00000088
        /*0204*/ 	.short	0x0101
        /*0206*/ 	.byte	0x3f
	.zero		1


	//   ....[24]....
        /*0208*/ 	.word	0x00007c90
        /*020c*/ 	.word	0x00000007
        /*0210*/ 	.word	0x00000000
        /*0214*/ 	.short	0x010a
        /*0216*/ 	.byte	0x3f
	.zero		1


	//   ....[25]....
        /*0218*/ 	.word	0x00007d10
        /*021c*/ 	.word	0x00000008
        /*0220*/ 	.word	0x00000000
        /*0224*/ 	.short	0x010a
        /*0226*/ 	.byte	0x3f
	.zero		1


	//   ....[26]....
        /*0228*/ 	.word	0x00007da0
        /*022c*/ 	.word	0x00000009
        /*0230*/ 	.word	0x00000000
        /*0234*/ 	.short	0x010a
        /*0236*/ 	.byte	0x3f
	.zero		1


	//   ....[27]....
        /*0238*/ 	.word	0x00007e30
        /*023c*/ 	.word	0x00000008
        /*0240*/ 	.word	0x00000000
        /*0244*/ 	.short	0x010a
        /*0246*/ 	.byte	0x3f
	.zero		1


	//   ....[28]....
        /*0248*/ 	.word	0x00007ec0
        /*024c*/ 	.word	0x00000009
        /*0250*/ 	.word	0x00000000
        /*0254*/ 	.short	0x010a
        /*0256*/ 	.byte	0x3f
	.zero		1


	//   ....[29]....
        /*0258*/ 	.word	0x00007f50
        /*025c*/ 	.word	0x00000006
        /*0260*/ 	.word	0x00000000
        /*0264*/ 	.short	0x010a
        /*0266*/ 	.byte	0x3f
	.zero		1


	//   ....[30]....
        /*0268*/ 	.word	0x00007fe0
        /*026c*/ 	.word	0x00000003
        /*0270*/ 	.word	0x00000000
        /*0274*/ 	.short	0x010a
        /*0276*/ 	.byte	0x3f
	.zero		1


	//   ....[31]....
        /*0278*/ 	.word	0x00008040
        /*027c*/ 	.word	0x00000003
        /*0280*/ 	.word	0x00000000
        /*0284*/ 	.short	0x010a
        /*0286*/ 	.byte	0x3f
	.zero		1


	//   ....[32]....
        /*0288*/ 	.word	0x00008090
        /*028c*/ 	.word	0x00000005
        /*0290*/ 	.word	0x00000000
        /*0294*/ 	.short	0x010a
        /*0296*/ 	.byte	0x3f
	.zero		1


	//   ....[33]....
        /*0298*/ 	.word	0x00008160
        /*029c*/ 	.word	0x00000016
        /*02a0*/ 	.word	0x00000038
        /*02a4*/ 	.short	0x010a
        /*02a6*/ 	.byte	0x3f
	.zero		1


	//   ....[34]....
        /*02a8*/ 	.word	0x00008230
        /*02ac*/ 	.word	0x00000007
        /*02b0*/ 	.word	0x00000000
        /*02b4*/ 	.short	0x010a
        /*02b6*/ 	.byte	0x3f
	.zero		1


	//   ....[35]....
        /*02b8*/ 	.word	0x00008280
        /*02bc*/ 	.word	0x00000008
        /*02c0*/ 	.word	0x00000000
        /*02c4*/ 	.short	0x010a
        /*02c6*/ 	.byte	0x3f
	.zero		1


	//   ....[36]....
        /*02c8*/ 	.word	0x000082d0
        /*02cc*/ 	.word	0x00000009
        /*02d0*/ 	.word	0x00000000
        /*02d4*/ 	.short	0x010a
        /*02d6*/ 	.byte	0x3f
	.zero		1


	//   ....[37]....
        /*02d8*/ 	.word	0x00008320
        /*02dc*/ 	.word	0x00000008
        /*02e0*/ 	.word	0x00000000
        /*02e4*/ 	.short	0x010a
        /*02e6*/ 	.byte	0x3f
	.zero		1


	//   ....[38]....
        /*02e8*/ 	.word	0x00008370
        /*02ec*/ 	.word	0x00000009
        /*02f0*/ 	.word	0x00000000
        /*02f4*/ 	.short	0x010a
        /*02f6*/ 	.byte	0x3f
	.zero		1


	//   ....[39]....
        /*02f8*/ 	.word	0x000083c0
        /*02fc*/ 	.word	0x00000006
        /*0300*/ 	.word	0x00000000
        /*0304*/ 	.short	0x010a
        /*0306*/ 	.byte	0x3f
	.zero		1


	//----- nvinfo : EIATTR_NUM_MBARRIERS
	.align		4
.L_35:
        /*0308*/ 	.byte	0x03, 0x38
        /*030a*/ 	.short	0x0010


	//----- nvinfo : EIATTR_EXIT_INSTR_OFFSETS
	.align		4
        /*030c*/ 	.byte	0x04, 0x1c
        /*030e*/ 	.short	(.L_37 - .L_36)


	//   ....[0]....
.L_36:
        /*0310*/ 	.word	0x000009c0


	//   ....[1]....
        /*0314*/ 	.word	0x000011d0


	//   ....[2]....
        /*0318*/ 	.word	0x00006840


	//   ....[3]....
        /*031c*/ 	.word	0x00006da0


	//   ....[4]....
        /*0320*/ 	.word	0x00008030


	//----- nvinfo : EIATTR_MAX_THREADS
	.align		4
.L_37:
        /*0324*/ 	.byte	0x04, 0x05
        /*0326*/ 	.short	(.L_39 - .L_38)
.L_38:
        /*0328*/ 	.word	0x00000180
        /*032c*/ 	.word	0x00000001
        /*0330*/ 	.word	0x00000001


	//----- nvinfo : EIATTR_CRS_STACK_SIZE
	.align		4
.L_39:
        /*0334*/ 	.byte	0x04, 0x1e
        /*0336*/ 	.short	(.L_41 - .L_40)
.L_40:
        /*0338*/ 	.word	0x00000000


	//----- nvinfo : EIATTR_CBANK_PARAM_SIZE
	.align		4
.L_41:
        /*033c*/ 	.byte	0x03, 0x19
        /*033e*/ 	.short	0x0470


	//----- nvinfo : EIATTR_PARAM_CBANK
	.align		4
        /*0340*/ 	.byte	0x04, 0x0a
        /*0342*/ 	.short	(.L_43 - .L_42)
	.align		4
.L_42:
        /*0344*/ 	.word	index@(.nv.constant0._ZN7cutlass13device_kernelINS_4gemm6kernel13GemmUniversalIN4cute5tupleIJiiiiEEENS1_10collective13CollectiveMmaINS1_34MainloopSm90TmaGmmaWarpSpecializedILi7ENS5_IJNS4_1CILi1EEENSA_ILi4EEESB_EEENS1_35KernelTmaWarpSpecializedCooperativeEEENS5_IJNSA_ILi128EEESG_NSA_ILi64EEEEEENS_6half_tENS5_IJSB_llEEESJ_SK_NS4_8TiledMMAINS4_8MMA_AtomIJNS4_4SM904GMMA26MMA_64x128x16_F32F16F16_SSILNSO_5MajorE1ELSQ_1ELNSO_7ScaleInE1ELSR_1EEEEEENS4_6LayoutINS5_IJNSA_ILi2EEESB_SB_EEENS5_IJSB_NSA_ILi0EEESX_EEEEENS5_IJNS4_10UnderscoreES10_S10_EEEEENS4_23SM90_TMA_LOAD_MULTICASTENS4_14ComposedLayoutINS4_7SwizzleILi3ELi4ELi3EEENS4_18smem_ptr_flag_bitsILi16EEENSU_INS5_IJSH_NSA_ILi8EEEEEENS5_IJSB_SH_EEEEEEEvNS4_8identityENS4_13SM90_TMA_LOADES1D_vS1E_EENS_8epilogue10collective6detail29Sm90TmaWarpSpecializedAdapterINS1I_15DefaultEpilogueISJ_NS5_IJlSB_lEEES1M_NS1H_6thread17LinearCombinationISJ_Li1EffLNS1N_9ScaleType4KindE0ELNS_15FloatRoundStyleE2ESJ_EENS1_15EpilogueDefaultEEEEEvvEEEEvNT_6ParamsE)
        /*0348*/ 	.short	0x0210
        /*034a*/ 	.short	0x0470


	//----- nvinfo : EIATTR_SW_WAR
	.align		4
.L_43:
        /*034c*/ 	.byte	0x04, 0x36
        /*034e*/ 	.short	(.L_45 - .L_44)
.L_44:
        /*0350*/ 	.word	0x00000008
.L_45:


//--------------------- .nv.callgraph             --------------------------
	.section	.nv.callgraph,"",@"SHT_CUDA_CALLGRAPH"
	.align	4
	.sectionentsize	8
	.align		4
        /*0000*/ 	.word	0x00000000
	.align		4
        /*0004*/ 	.word	0xffffffff
	.align		4
        /*0008*/ 	.word	index@(_ZN7cutlass13device_kernelINS_4gemm6kernel13GemmUniversalIN4cute5tupleIJiiiiEEENS1_10collective13CollectiveMmaINS1_34MainloopSm90TmaGmmaWarpSpecializedILi7ENS5_IJNS4_1CILi1EEENSA_ILi4EEESB_EEENS1_35KernelTmaWarpSpecializedCooperativeEEENS5_IJNSA_ILi128EEESG_NSA_ILi64EEEEEENS_6half_tENS5_IJSB_llEEESJ_SK_NS4_8TiledMMAINS4_8MMA_AtomIJNS4_4SM904GMMA26MMA_64x128x16_F32F16F16_SSILNSO_5MajorE1ELSQ_1ELNSO_7ScaleInE1ELSR_1EEEEEENS4_6LayoutINS5_IJNSA_ILi2EEESB_SB_EEENS5_IJSB_NSA_ILi0EEESX_EEEEENS5_IJNS4_10UnderscoreES10_S10_EEEEENS4_23SM90_TMA_LOAD_MULTICASTENS4_14ComposedLayoutINS4_7SwizzleILi3ELi4ELi3EEENS4_18smem_ptr_flag_bitsILi16EEENSU_INS5_IJSH_NSA_ILi8EEEEEENS5_IJSB_SH_EEEEEEEvNS4_8identityENS4_13SM90_TMA_LOADES1D_vS1E_EENS_8epilogue10collective6detail29Sm90TmaWarpSpecializedAdapterINS1I_15DefaultEpilogueISJ_NS5_IJlSB_lEEES1M_NS1H_6thread17LinearCombinationISJ_Li1EffLNS1N_9ScaleType4KindE0ELNS_15FloatRoundStyleE2ESJ_EENS1_15EpilogueDefaultEEEEEvvEEEEvNT_6ParamsE)
	.align		4
        /*000c*/ 	.word	index@(__assertfail)
	.align		4
        /*0010*/ 	.word	0x00000000
	.align		4
        /*0014*/ 	.word	0xfffffffe
	.align		4
        /*0018*/ 	.word	0x00000000
	.align		4
        /*001c*/ 	.word	0xfffffffd
	.align		4
        /*0020*/ 	.word	0x00000000
	.align		4
        /*0024*/ 	.word	0xfffffffc


//--------------------- .nv.constant4             --------------------------
	.section	.nv.constant4,"a",@progbits
	.align	8
	.align		8
.nv.constant4:
        /*0000*/ 	.dword	__assertfail
	.align		8
        /*0008*/ 	.dword	__unnamed_1
	.align		8
        /*0010*/ 	.dword	_ZN40_INTERNAL_8e60a36b_4_k_cu_91d8ad37_229014cuda3std3__45__cpo5beginE
	.align		8
        /*0018*/ 	.dword	_ZN40_INTERNAL_8e60a36b_4_k_cu_91d8ad37_229014cuda3std3__45__cpo3endE
	.align		8
        /*0020*/ 	.dword	_ZN40_INTERNAL_8e60a36b_4_k_cu_91d8ad37_229014cuda3std3__45__cpo6cbeginE
	.align		8
        /*0028*/ 	.dword	_ZN40_INTERNAL_8e60a36b_4_k_cu_91d8ad37_229014cuda3std3__45__cpo4cendE
	.align		8
        /*0030*/ 	.dword	_ZN40_INTERNAL_8e60a36b_4_k_cu_91d8ad37_229014cuda3std3__442_GLOBAL__N__8e60a36b_4_k_cu_91d8ad37_229016ignoreE
	.align		8
        /*0038*/ 	.dword	_ZN40_INTERNAL_8e60a36b_4_k_cu_91d8ad37_229014cuda3std3__419piecewise_constructE
	.align		8
        /*0040*/ 	.dword	_ZN40_INTERNAL_8e60a36b_4_k_cu_91d8ad37_229014cuda3std3__48in_placeE
	.align		8
        /*0048*/ 	.dword	_ZN40_INTERNAL_8e60a36b_4_k_cu_91d8ad37_229014cuda3std6ranges3__45__cpo4swapE
	.align		8
        /*0050*/ 	.dword	_ZN40_INTERNAL_8e60a36b_4_k_cu_91d8ad37_229014cuda3std6ranges3__45__cpo9iter_moveE
	.align		8
        /*0058*/ 	.dword	_ZN40_INTERNAL_8e60a36b_4_k_cu_91d8ad37_229014cute7productE
	.align		8
        /*0060*/ 	.dword	_ZN40_INTERNAL_8e60a36b_4_k_cu_91d8ad37_229014cute1_E
	.align		8
        /*0068*/ 	.dword	$str$22
	.align		8
        /*0070*/ 	.dword	$str$23


//--------------------- .text._ZN7cutlass13device_kernelINS_4gemm6kernel13GemmUniversalIN4cute5tupleIJiiiiEEENS1_10collective13CollectiveMmaINS1_34MainloopSm90TmaGmmaWarpSpecializedILi7ENS5_IJNS4_1CILi1EEENSA_ILi4EEESB_EEENS1_35KernelTmaWarpSpecializedCooperativeEEENS5_IJNSA_ILi128EEESG_NSA_ILi64EEEEEENS_6half_tENS5_IJSB_llEEESJ_SK_NS4_8TiledMMAINS4_8MMA_AtomIJNS4_4SM904GMMA26MMA_64x128x16_F32F16F16_SSILNSO_5MajorE1ELSQ_1ELNSO_7ScaleInE1ELSR_1EEEEEENS4_6LayoutINS5_IJNSA_ILi2EEESB_SB_EEENS5_IJSB_NSA_ILi0EEESX_EEEEENS5_IJNS4_10UnderscoreES10_S10_EEEEENS4_23SM90_TMA_LOAD_MULTICASTENS4_14ComposedLayoutINS4_7SwizzleILi3ELi4ELi3EEENS4_18smem_ptr_flag_bitsILi16EEENSU_INS5_IJSH_NSA_ILi8EEEEEENS5_IJSB_SH_EEEEEEEvNS4_8identityENS4_13SM90_TMA_LOADES1D_vS1E_EENS_8epilogue10collective6detail29Sm90TmaWarpSpecializedAdapterINS1I_15DefaultEpilogueISJ_NS5_IJlSB_lEEES1M_NS1H_6thread17LinearCombinationISJ_Li1EffLNS1N_9ScaleType4KindE0ELNS_15FloatRoundStyleE2ESJ_EENS1_15EpilogueDefaultEEEEEvvEEEEvNT_6ParamsE --------------------------
	.section	.text._ZN7cutlass13device_kernelINS_4gemm6kernel13GemmUniversalIN4cute5tupleIJiiiiEEENS1_10collective13CollectiveMmaINS1_34MainloopSm90TmaGmmaWarpSpecializedILi7ENS5_IJNS4_1CILi1EEENSA_ILi4EEESB_EEENS1_35KernelTmaWarpSpecializedCooperativeEEENS5_IJNSA_ILi128EEESG_NSA_ILi64EEEEEENS_6half_tENS5_IJSB_llEEESJ_SK_NS4_8TiledMMAINS4_8MMA_AtomIJNS4_4SM904GMMA26MMA_64x128x16_F32F16F16_SSILNSO_5MajorE1ELSQ_1ELNSO_7ScaleInE1ELSR_1EEEEEENS4_6LayoutINS5_IJNSA_ILi2EEESB_SB_EEENS5_IJSB_NSA_ILi0EEESX_EEEEENS5_IJNS4_10UnderscoreES10_S10_EEEEENS4_23SM90_TMA_LOAD_MULTICASTENS4_14ComposedLayoutINS4_7SwizzleILi3ELi4ELi3EEENS4_18smem_ptr_flag_bitsILi16EEENSU_INS5_IJSH_NSA_ILi8EEEEEENS5_IJSB_SH_EEEEEEEvNS4_8identityENS4_13SM90_TMA_LOADES1D_vS1E_EENS_8epilogue10collective6detail29Sm90TmaWarpSpecializedAdapterINS1I_15DefaultEpilogueISJ_NS5_IJlSB_lEEES1M_NS1H_6thread17LinearCombinationISJ_Li1EffLNS1N_9ScaleType4KindE0ELNS_15FloatRoundStyleE2ESJ_EENS1_15EpilogueDefaultEEEEEvvEEEEvNT_6ParamsE,"ax",@progbits
	.align	128
.text._ZN7cutlass13device_kernelINS_4gemm6kernel13GemmUniversalIN4cute5tupleIJiiiiEEENS1_10collective13CollectiveMmaINS1_34MainloopSm90TmaGmmaWarpSpecializedILi7ENS5_IJNS4_1CILi1EEENSA_ILi4EEESB_EEENS1_35KernelTmaWarpSpecializedCooperativeEEENS5_IJNSA_ILi128EEESG_NSA_ILi64EEEEEENS_6half_tENS5_IJSB_llEEESJ_SK_NS4_8TiledMMAINS4_8MMA_AtomIJNS4_4SM904GMMA26MMA_64x128x16_F32F16F16_SSILNSO_5MajorE1ELSQ_1ELNSO_7ScaleInE1ELSR_1EEEEEENS4_6LayoutINS5_IJNSA_ILi2EEESB_SB_EEENS5_IJSB_NSA_ILi0EEESX_EEEEENS5_IJNS4_10UnderscoreES10_S10_EEEEENS4_23SM90_TMA_LOAD_MULTICASTENS4_14ComposedLayoutINS4_7SwizzleILi3ELi4ELi3EEENS4_18smem_ptr_flag_bitsILi16EEENSU_INS5_IJSH_NSA_ILi8EEEEEENS5_IJSB_SH_EEEEEEEvNS4_8identityENS4_13SM90_TMA_LOADES1D_vS1E_EENS_8epilogue10collective6detail29Sm90TmaWarpSpecializedAdapterINS1I_15DefaultEpilogueISJ_NS5_IJlSB_lEEES1M_NS1H_6thread17LinearCombinationISJ_Li1EffLNS1N_9ScaleType4KindE0ELNS_15FloatRoundStyleE2ESJ_EENS1_15EpilogueDefaultEEEEEvvEEEEvNT_6ParamsE:
        .type           _ZN7cutlass13device_kernelINS_4gemm6kernel13GemmUniversalIN4cute5tupleIJiiiiEEENS1_10collective13CollectiveMmaINS1_34MainloopSm90TmaGmmaWarpSpecializedILi7ENS5_IJNS4_1CILi1EEENSA_ILi4EEESB_EEENS1_35KernelTmaWarpSpecializedCooperativeEEENS5_IJNSA_ILi128EEESG_NSA_ILi64EEEEEENS_6half_tENS5_IJSB_llEEESJ_SK_NS4_8TiledMMAINS4_8MMA_AtomIJNS4_4SM904GMMA26MMA_64x128x16_F32F16F16_SSILNSO_5MajorE1ELSQ_1ELNSO_7ScaleInE1ELSR_1EEEEEENS4_6LayoutINS5_IJNSA_ILi2EEESB_SB_EEENS5_IJSB_NSA_ILi0EEESX_EEEEENS5_IJNS4_10UnderscoreES10_S10_EEEEENS4_23SM90_TMA_LOAD_MULTICASTENS4_14ComposedLayoutINS4_7SwizzleILi3ELi4ELi3EEENS4_18smem_ptr_flag_bitsILi16EEENSU_INS5_IJSH_NSA_ILi8EEEEEENS5_IJSB_SH_EEEEEEEvNS4_8identityENS4_13SM90_TMA_LOADES1D_vS1E_EENS_8epilogue10collective6detail29Sm90TmaWarpSpecializedAdapterINS1I_15DefaultEpilogueISJ_NS5_IJlSB_lEEES1M_NS1H_6thread17LinearCombinationISJ_Li1EffLNS1N_9ScaleType4KindE0ELNS_15FloatRoundStyleE2ESJ_EENS1_15EpilogueDefaultEEEEEvvEEEEvNT_6ParamsE,@function
        .size           _ZN7cutlass13device_kernelINS_4gemm6kernel13GemmUniversalIN4cute5tupleIJiiiiEEENS1_10collective13CollectiveMmaINS1_34MainloopSm90TmaGmmaWarpSpecializedILi7ENS5_IJNS4_1CILi1EEENSA_ILi4EEESB_EEENS1_35KernelTmaWarpSpecializedCooperativeEEENS5_IJNSA_ILi128EEESG_NSA_ILi64EEEEEENS_6half_tENS5_IJSB_llEEESJ_SK_NS4_8TiledMMAINS4_8MMA_AtomIJNS4_4SM904GMMA26MMA_64x128x16_F32F16F16_SSILNSO_5MajorE1ELSQ_1ELNSO_7ScaleInE1ELSR_1EEEEEENS4_6LayoutINS5_IJNSA_ILi2EEESB_SB_EEENS5_IJSB_NSA_ILi0EEESX_EEEEENS5_IJNS4_10UnderscoreES10_S10_EEEEENS4_23SM90_TMA_LOAD_MULTICASTENS4_14ComposedLayoutINS4_7SwizzleILi3ELi4ELi3EEENS4_18smem_ptr_flag_bitsILi16EEENSU_INS5_IJSH_NSA_ILi8EEEEEENS5_IJSB_SH_EEEEEEEvNS4_8identityENS4_13SM90_TMA_LOADES1D_vS1E_EENS_8epilogue10collective6detail29Sm90TmaWarpSpecializedAdapterINS1I_15DefaultEpilogueISJ_NS5_IJlSB_lEEES1M_NS1H_6thread17LinearCombinationISJ_Li1EffLNS1N_9ScaleType4KindE0ELNS_15FloatRoundStyleE2ESJ_EENS1_15EpilogueDefaultEEEEEvvEEEEvNT_6ParamsE,(.L_x_205 - _ZN7cutlass13device_kernelINS_4gemm6kernel13GemmUniversalIN4cute5tupleIJiiiiEEENS1_10collective13CollectiveMmaINS1_34MainloopSm90TmaGmmaWarpSpecializedILi7ENS5_IJNS4_1CILi1EEENSA_ILi4EEESB_EEENS1_35KernelTmaWarpSpecializedCooperativeEEENS5_IJNSA_ILi128EEESG_NSA_ILi64EEEEEENS_6half_tENS5_IJSB_llEEESJ_SK_NS4_8TiledMMAINS4_8MMA_AtomIJNS4_4SM904GMMA26MMA_64x128x16_F32F16F16_SSILNSO_5MajorE1ELSQ_1ELNSO_7ScaleInE1ELSR_1EEEEEENS4_6LayoutINS5_IJNSA_ILi2EEESB_SB_EEENS5_IJSB_NSA_ILi0EEESX_EEEEENS5_IJNS4_10UnderscoreES10_S10_EEEEENS4_23SM90_TMA_LOAD_MULTICASTENS4_14ComposedLayoutINS4_7SwizzleILi3ELi4ELi3EEENS4_18smem_ptr_flag_bitsILi16EEENSU_INS5_IJSH_NSA_ILi8EEEEEENS5_IJSB_SH_EEEEEEEvNS4_8identityENS4_13SM90_TMA_LOADES1D_vS1E_EENS_8epilogue10collective6detail29Sm90TmaWarpSpecializedAdapterINS1I_15DefaultEpilogueISJ_NS5_IJlSB_lEEES1M_NS1H_6thread17LinearCombinationISJ_Li1EffLNS1N_9ScaleType4KindE0ELNS_15FloatRoundStyleE2ESJ_EENS1_15EpilogueDefaultEEEEEvvEEEEvNT_6ParamsE)
        .other          _ZN7cutlass13device_kernelINS_4gemm6kernel13GemmUniversalIN4cute5tupleIJiiiiEEENS1_10collective13CollectiveMmaINS1_34MainloopSm90TmaGmmaWarpSpecializedILi7ENS5_IJNS4_1CILi1EEENSA_ILi4EEESB_EEENS1_35KernelTmaWarpSpecializedCooperativeEEENS5_IJNSA_ILi128EEESG_NSA_ILi64EEEEEENS_6half_tENS5_IJSB_llEEESJ_SK_NS4_8TiledMMAINS4_8MMA_AtomIJNS4_4SM904GMMA26MMA_64x128x16_F32F16F16_SSILNSO_5MajorE1ELSQ_1ELNSO_7ScaleInE1ELSR_1EEEEEENS4_6LayoutINS5_IJNSA_ILi2EEESB_SB_EEENS5_IJSB_NSA_ILi0EEESX_EEEEENS5_IJNS4_10UnderscoreES10_S10_EEEEENS4_23SM90_TMA_LOAD_MULTICASTENS4_14ComposedLayoutINS4_7SwizzleILi3ELi4ELi3EEENS4_18smem_ptr_flag_bitsILi16EEENSU_INS5_IJSH_NSA_ILi8EEEEEENS5_IJSB_SH_EEEEEEEvNS4_8identityENS4_13SM90_TMA_LOADES1D_vS1E_EENS_8epilogue10collective6detail29Sm90TmaWarpSpecializedAdapterINS1I_15DefaultEpilogueISJ_NS5_IJlSB_lEEES1M_NS1H_6thread17LinearCombinationISJ_Li1EffLNS1N_9ScaleType4KindE0ELNS_15FloatRoundStyleE2ESJ_EENS1_15EpilogueDefaultEEEEEvvEEEEvNT_6ParamsE,@"STO_CUDA_ENTRY STV_DEFAULT"
_ZN7cutlass13device_kernelINS_4gemm6kernel13GemmUniversalIN4cute5tupleIJiiiiEEENS1_10collective13CollectiveMmaINS1_34MainloopSm90TmaGmmaWarpSpecializedILi7ENS5_IJNS4_1CILi1EEENSA_ILi4EEESB_EEENS1_35KernelTmaWarpSpecializedCooperativeEEENS5_IJNSA_ILi128EEESG_NSA_ILi64EEEEEENS_6half_tENS5_IJSB_llEEESJ_SK_NS4_8TiledMMAINS4_8MMA_AtomIJNS4_4SM904GMMA26MMA_64x128x16_F32F16F16_SSILNSO_5MajorE1ELSQ_1ELNSO_7ScaleInE1ELSR_1EEEEEENS4_6LayoutINS5_IJNSA_ILi2EEESB_SB_EEENS5_IJSB_NSA_ILi0EEESX_EEEEENS5_IJNS4_10UnderscoreES10_S10_EEEEENS4_23SM90_TMA_LOAD_MULTICASTENS4_14ComposedLayoutINS4_7SwizzleILi3ELi4ELi3EEENS4_18smem_ptr_flag_bitsILi16EEENSU_INS5_IJSH_NSA_ILi8EEEEEENS5_IJSB_SH_EEEEEEEvNS4_8identityENS4_13SM90_TMA_LOADES1D_vS1E_EENS_8epilogue10collective6detail29Sm90TmaWarpSpecializedAdapterINS1I_15DefaultEpilogueISJ_NS5_IJlSB_lEEES1M_NS1H_6thread17LinearCombinationISJ_Li1EffLNS1N_9ScaleType4KindE0ELNS_15FloatRoundStyleE2ESJ_EENS1_15EpilogueDefaultEEEEEvvEEEEvNT_6ParamsE:
[----:B------:R-:W0:Y:S01]  /*0000*/  LDC R1, c[0x0][0x28] ;  /* 0x00000a00ff017b82 */ /* 0x000e220000000800 */
[----:B------:R-:W1:Y:S01]  /*0010*/  S2R R94, SR_TID.X ;  /* 0x00000000005e7919 */ /* 0x000e620000002100 */
[----:B------:R-:W-:Y:S01]  /*0020*/  ELECT P0, URZ, PT ;  /* 0x00000000003f782f */ /* 0x000fe20003800000 */
[----:B------:R-:W-:Y:S01]  /*0030*/  BSSY B0, `(.L_x_0) ;  /* 0x000000f000007945 */ /* 0x000fe20003800000 */
[--C-:B-1----:R-:W-:Y:S02]  /*0040*/  SHF.R.U32.HI R0, RZ, 0x5, R94.reuse ;  /* 0x00000005ff007819 */ /* 0x102fe4000001165e */
[----:B------:R-:W-:-:S03]  /*0050*/  SHF.R.U32.HI R14, RZ, 0x7, R94 ;  /* 0x00000007ff0e7819 */ /* 0x000fc6000001165e */
[----:B------:R-:W1:Y:S04]  /*0060*/  SHFL.IDX PT, R3, R0, RZ, 0x1f ;  /* 0x00001fff00037589 */ /* 0x000e6800000e0000 */
[----:B------:R2:W3:Y:S01]  /*0070*/  SHFL.IDX PT, R2, R14, RZ, 0x1f ;  /* 0x00001fff0e027589 */ /* 0x0004e200000e0000 */
[----:B-1----:R-:W-:-:S13]  /*0080*/  ISETP.NE.OR P0, PT, R3, RZ, !P0 ;  /* 0x000000ff0300720c */ /* 0x002fda0004705670 */
[----:B0-23--:R-:W-:Y:S05]  /*0090*/  @P0 BRA `(.L_x_1) ;  /* 0x0000000000200947 */ /* 0x00dfea0003800000 */
[----:B------:R-:W-:Y:S02]  /*00a0*/  ULDC.64 UR4, c[0x0][0x198] ;  /* 0x0000660000047ab9 */ /* 0x000fe40000000a00 */
[----:B------:R-:W-:Y:S02]  /*00b0*/  UIADD3 UR6, UP0, UR4, 0xf0, URZ ;  /* 0x000000f004067890 */ /* 0x000fe4000ff1e03f */
[----:B------:R-:W-:Y:S02]  /*00c0*/  UIADD3 UR4, UP1, UR4, 0x1f0, URZ ;  /* 0x000001f004047890 */ /* 0x000fe4000ff3e03f */
[----:B------:R-:W-:Y:S02]  /*00d0*/  UIADD3.X UR7, URZ, UR5, URZ, UP0, !UPT ;  /* 0x000000053f077290 */ /* 0x000fe400087fe43f */
[----:B------:R-:W-:-:S07]  /*00e0*/  UIADD3.X UR5, URZ, UR5, URZ, UP1, !UPT ;  /* 0x000000053f057290 */ /* 0x000fce0008ffe43f */
[----:B------:R0:W-:Y:S02]  /*00f0*/  UTMACCTL.PF [UR6] ;  /* 0x00000000060079b9 */ /* 0x0001e40008040000 */
[----:B------:R0:W-:Y:S02]  /*0100*/  UTMACCTL.PF [UR4] ;  /* 0x00000000040079b9 */ /* 0x0001e40008040000 */
[----:B0-----:R-:W-:Y:S01]  /*0110*/  NOP ;  /* 0x0000000000007918 */ /* 0x001fe20000000000 */
.L_x_1:
[----:B------:R-:W-:Y:S05]  /*0120*/  BSYNC B0 ;  /* 0x0000000000007941 */ /* 0x000fea0003800000 */
.L_x_0:
[----:B------:R-:W0:Y:S02]  /*0130*/  SHFL.IDX PT, R5, R0, RZ, 0x1f ;  /* 0x00001fff00057589 */ /* 0x000e2400000e0000 */
[----:B0-----:R-:W-:-:S13]  /*0140*/  ISETP.NE.AND P0, PT, R5, RZ, PT ;  /* 0x000000ff0500720c */ /* 0x001fda0003f05270 */
[----:B------:R-:W-:Y:S05]  /*0150*/  @P0 BRA `(.L_x_2) ;  /* 0x0000000000700947 */ /* 0x000fea0003800000 */
[----:B------:R-:W0:Y:S01]  /*0160*/  S2UR UR8, SR_CgaCtaId ;  /* 0x00000000000879c3 */ /* 0x000e220000008800 */
[----:B------:R-:W-:Y:S01]  /*0170*/  UMOV UR4, 0x400 ;  /* 0x0000040000047882 */ /* 0x000fe20000000000 */
[----:B------:R-:W-:Y:S01]  /*0180*/  UMOV UR5, 0x1 ;  /* 0x0000000100057882 */ /* 0x000fe20000000000 */
[----:B------:R-:W-:Y:S01]  /*0190*/  UMOV UR6, 0x8 ;  /* 0x0000000800067882 */ /* 0x000fe20000000000 */
[----:B------:R-:W-:Y:S01]  /*01a0*/  ELECT P0, URZ, PT ;  /* 0x00000000003f782f */ /* 0x000fe20003800000 */
[----:B------:R-:W-:-:S04]  /*01b0*/  UIADD3 UR6, -UR6, 0x100000, URZ ;  /* 0x0010000006067890 */ /* 0x000fc8000fffe13f */
[----:B------:R-:W-:Y:S02]  /*01c0*/  USHF.L.U32 UR7, UR6, 0xb, URZ ;  /* 0x0000000b06077899 */ /* 0x000fe4000800063f */
[----:B------:R-:W-:Y:S02]  /*01d0*/  USHF.L.U32 UR6, UR6, 0x1, URZ ;  /* 0x0000000106067899 */ /* 0x000fe4000800063f */
[----:B0-----:R-:W-:Y:S02]  /*01e0*/  ULEA UR8, UR8, UR4, 0x18 ;  /* 0x0000000408087291 */ /* 0x001fe4000f8ec03f */
[----:B------:R-:W-:-:S04]  /*01f0*/  UIADD3 UR4, -UR5, 0x100000, URZ ;  /* 0x0010000005047890 */ /* 0x000fc8000fffe13f */
[----:B------:R-:W-:Y:S02]  /*0200*/  USHF.L.U32 UR5, UR4, 0xb, URZ ;  /* 0x0000000b04057899 */ /* 0x000fe4000800063f */
[----:B------:R-:W-:Y:S01]  /*0210*/  USHF.L.U32 UR4, UR4, 0x1, URZ ;  /* 0x0000000104047899 */ /* 0x000fe2000800063f */
[----:B------:R-:W0:Y:S11]  /*0220*/  FENCE.VIEW.ASYNC.S ;  /* 0x00000000000073c6 */ /* 0x000e360000000000 */
[----:B0-----:R0:W1:Y:S01]  /*0230*/  SYNCS.EXCH.64 URZ, [UR8], UR4 ;  /* 0x00000004083f75b2 */ /* 0x0010620008000100 */
[----:B------:R0:W2:Y:S01]  /*0240*/  SYNCS.EXCH.64 URZ, [UR8+0x38], UR6 ;  /* 0x00003806083f75b2 */ /* 0x0000a20008000100 */
[----:B------:R0:W3:Y:S01]  /*0250*/  SYNCS.EXCH.64 URZ, [UR8+0x8], UR4 ;  /* 0x00000804083f75b2 */ /* 0x0000e20008000100 */
[----:B------:R0:W4:Y:S01]  /*0260*/  SYNCS.EXCH.64 URZ, [UR8+0x40], UR6 ;  /* 0x00004006083f75b2 */ /* 0x0001220008000100 */
[----:B------:R0:W0:Y:S01]  /*0270*/  SYNCS.EXCH.64 URZ, [UR8+0x10], UR4 ;  /* 0x00001004083f75b2 */ /* 0x0000220008000100 */
        /* <DEDUP_REMOVED lines=9> */
[----:B------:R-:W-:Y:S01]  /*0310*/  NOP ;  /* 0x0000000000007918 */ /* 0x000fe20000000000 */
.L_x_2:
[----:B------:R-:W5:Y:S01]  /*0320*/  SHFL.IDX PT, R0, R0, RZ, 0x1f ;  /* 0x00001fff00007589 */ /* 0x000f6200000e0000 */
[----:B------:R-:W-:Y:S01]  /*0330*/  SHF.R.S32.HI R7, RZ, 0x1f, R94 ;  /* 0x0000001fff077819 */ /* 0x000fe2000001145e */
[----:B0-----:R-:W0:Y:S01]  /*0340*/  S2UR UR8, SR_CTAID.X ;  /* 0x00000000000879c3 */ /* 0x001e220000002500 */
[----:B------:R-:W-:Y:S01]  /*0350*/  ELECT P0, URZ, PT ;  /* 0x00000000003f782f */ /* 0x000fe20003800000 */
[----:B------:R-:W1:Y:S01]  /*0360*/  S2R R4, SR_CTAID.Y ;  /* 0x0000000000047919 */ /* 0x000e620000002600 */
[----:B------:R-:W-:Y:S01]  /*0370*/  LEA.HI R7, R7, R94, RZ, 0x7 ;  /* 0x0000005e07077211 */ /* 0x000fe200078f38ff */
[----:B------:R-:W-:Y:S01]  /*0380*/  ULDC UR4, c[0x0][0x154] ;  /* 0x0000550000047ab9 */ /* 0x000fe20000000800 */
[----:B------:R-:W-:Y:S01]  /*0390*/  SHF.R.S32.HI R8, RZ, 0x1f, R5 ;  /* 0x0000001fff087819 */ /* 0x000fe20000011405 */
[----:B------:R-:W-:Y:S01]  /*03a0*/  NOP ;  /* 0x0000000000007918 */ /* 0x000fe20000000000 */
[----:B------:R-:W-:Y:S01]  /*03b0*/  LOP3.LUT R7, R7, 0xffffff80, RZ, 0xc0, !PT ;  /* 0xffffff8007077812 */ /* 0x000fe200078ec0ff */
[----:B------:R-:W2:Y:S01]  /*03c0*/  LDC R13, c[0x0][0x140] ;  /* 0x00005000ff0d7b82 */ /* 0x000ea20000000800 */
[----:B------:R-:W-:Y:S01]  /*03d0*/  LEA.HI R8, R8, R5, RZ, 0x2 ;  /* 0x0000000508087211 */ /* 0x000fe200078f10ff */
[----:B------:R-:W-:-:S02]  /*03e0*/  NOP ;  /* 0x0000000000007918 */ /* 0x000fc40000000000 */
[----:B------:R-:W-:Y:S01]  /*03f0*/  IMAD.IADD R6, R94, 0x1, -R7 ;  /* 0x000000015e067824 */ /* 0x000fe200078e0a07 */
[----:B------:R-:W-:-:S03]  /*0400*/  LOP3.LUT R10, R8, 0x3ffffffc, RZ, 0xc0, !PT ;  /* 0x3ffffffc080a7812 */ /* 0x000fc600078ec0ff */
[----:B------:R-:W3:Y:S01]  /*0410*/  LDC R11, c[0x0][0x144] ;  /* 0x00005100ff0b7b82 */ /* 0x000ee20000000800 */
[----:B------:R-:W-:Y:S02]  /*0420*/  SHF.R.S32.HI R7, RZ, 0x1f, R6 ;  /* 0x0000001fff077819 */ /* 0x000fe40000011406 */
[----:B------:R-:W-:Y:S02]  /*0430*/  LOP3.LUT P2, RZ, R6, 0x7, RZ, 0xc0, !PT ;  /* 0x0000000706ff7812 */ /* 0x000fe4000784c0ff */
[----:B------:R-:W-:Y:S02]  /*0440*/  LEA.HI R7, R7, R6, RZ, 0x3 ;  /* 0x0000000607077211 */ /* 0x000fe400078f18ff */
[----:B-----5:R-:W-:Y:S02]  /*0450*/  ISETP.NE.OR P0, PT, R0, RZ, !P0 ;  /* 0x000000ff0000720c */ /* 0x020fe40004705670 */
[--C-:B------:R-:W-:Y:S02]  /*0460*/  SHF.R.S32.HI R0, RZ, 0x3, R7.reuse ;  /* 0x00000003ff007819 */ /* 0x100fe40000011407 */
[----:B------:R-:W-:-:S04]  /*0470*/  SHF.R.S32.HI R7, RZ, 0x1f, R7 ;  /* 0x0000001fff077819 */ /* 0x000fc80000011407 */
[----:B------:R-:W-:Y:S02]  /*0480*/  LEA.HI R7, R7, R0, RZ, 0x2 ;  /* 0x0000000007077211 */ /* 0x000fe400078f10ff */
[----:B--2---:R-:W-:Y:S02]  /*0490*/  ISETP.EQ.U32.AND P3, PT, R13, 0x1, PT ;  /* 0x000000010d00780c */ /* 0x004fe40003f62070 */
[----:B-1----:R-:W-:Y:S01]  /*04a0*/  I2FP.F32.U32 R9, R4 ;  /* 0x0000000400097245 */ /* 0x002fe20000201000 */
[----:B------:R-:W-:Y:S01]  /*04b0*/  VOTEU.ALL UP0, P0 ;  /* 0x00000000003f7886 */ /* 0x000fe20000000000 */
[----:B------:R-:W-:Y:S01]  /*04c0*/  LOP3.LUT R7, R7, 0xfffffffc, RZ, 0xc0, !PT ;  /* 0xfffffffc07077812 */ /* 0x000fe200078ec0ff */
[----:B------:R-:W-:Y:S02]  /*04d0*/  VOTEU.ALL UP1, P0 ;  /* 0x00000000003f7886 */ /* 0x000fe40000020000 */
[----:B------:R-:W-:Y:S01]  /*04e0*/  FMUL R12, R9, UR4 ;  /* 0x00000004090c7c20 */ /* 0x000fe20008400000 */
[----:B------:R-:W-:Y:S01]  /*04f0*/  IMAD.IADD R9, R5, 0x1, -R10 ;  /* 0x0000000105097824 */ /* 0x000fe200078e0a0a */
[----:B0-----:R-:W-:Y:S01]  /*0500*/  I2FP.F32.U32 R10, UR8 ;  /* 0x00000008000a7c45 */ /* 0x001fe20008201000 */
[----:B------:R-:W-:Y:S01]  /*0510*/  IMAD.IADD R8, R0, 0x1, -R7 ;  /* 0x0000000100087824 */ /* 0x000fe200078e0a07 */
[----:B------:R-:W0:Y:S01]  /*0520*/  @!UP0 S2UR UR7, SR_CgaCtaId ;  /* 0x00000000000789c3 */ /* 0x000e220000008800 */
[----:B------:R-:W-:Y:S01]  /*0530*/  ULDC UR4, c[0x0][0x150] ;  /* 0x0000540000047ab9 */ /* 0x000fe20000000800 */
[----:B------:R-:W1:Y:S01]  /*0540*/  F2I.U32.TRUNC.NTZ R12, R12 ;  /* 0x0000000c000c7305 */ /* 0x000e62000020f000 */
[----:B------:R-:W-:Y:S01]  /*0550*/  FMUL R10, R10, UR4 ;  /* 0x000000040a0a7c20 */ /* 0x000fe20008400000 */
[----:B------:R-:W-:Y:S01]  /*0560*/  SHF.R.S32.HI R0, RZ, 0x1f, R3 ;  /* 0x0000001fff007819 */ /* 0x000fe20000011403 */
[----:B------:R-:W-:Y:S01]  /*0570*/  IMAD R8, R9, 0x4, R8 ;  /* 0x0000000409087824 */ /* 0x000fe200078e0208 */
[----:B------:R-:W-:Y:S01]  /*0580*/  UMOV UR4, 0x20 ;  /* 0x0000002000047882 */ /* 0x000fe20000000000 */
[----:B------:R-:W-:Y:S01]  /*0590*/  @!UP0 UMOV UR6, 0x400 ;  /* 0x0000040000068882 */ /* 0x000fe20000000000 */
[----:B------:R-:W2:Y:S01]  /*05a0*/  LDC R7, c[0x0][0x148] ;  /* 0x00005200ff077b82 */ /* 0x000ea20000000800 */
[----:B------:R-:W-:Y:S01]  /*05b0*/  LEA.HI R0, R0, R3, RZ, 0x2 ;  /* 0x0000000300007211 */ /* 0x000fe200078f10ff */
[----:B------:R-:W5:Y:S01]  /*05c0*/  F2I.U32.TRUNC.NTZ R10, R10 ;  /* 0x0000000a000a7305 */ /* 0x000f62000020f000 */
[----:B------:R-:W-:Y:S01]  /*05d0*/  IMAD.SHL.U32 R19, R8, 0x4, RZ ;  /* 0x0000000408137824 */ /* 0x000fe200078e00ff */
[----:B------:R-:W-:-:S04]  /*05e0*/  @!UP0 UIADD3 UR4, -UR4, 0x100000, URZ ;  /* 0x0010000004048890 */ /* 0x000fc8000fffe13f */
[----:B------:R-:W-:Y:S02]  /*05f0*/  @!UP0 USHF.L.U32 UR5, UR4, 0xb, URZ ;  /* 0x0000000b04058899 */ /* 0x000fe4000800063f */
[----:B------:R-:W-:Y:S01]  /*0600*/  @!UP0 USHF.L.U32 UR4, UR4, 0x1, URZ ;  /* 0x0000000104048899 */ /* 0x000fe2000800063f */
[----:B------:R-:W-:Y:S02]  /*0610*/  LOP3.LUT R0, R0, 0xfffffffc, RZ, 0xc0, !PT ;  /* 0xfffffffc00007812 */ /* 0x000fe400078ec0ff */
[----:B------:R-:W-:Y:S01]  /*0620*/  LOP3.LUT R19, R8, 0xc, R19, 0x78, !PT ;  /* 0x0000000c08137812 */ /* 0x000fe200078e7813 */
[----:B-1----:R-:W-:Y:S02]  /*0630*/  IMAD.MOV R21, RZ, RZ, -R12 ;  /* 0x000000ffff157224 */ /* 0x002fe400078e0a0c */
[----:B------:R-:W-:Y:S01]  /*0640*/  IMAD.IADD R3, R3, 0x1, -R0 ;  /* 0x0000000103037824 */ /* 0x000fe200078e0a00 */
[----:B0-----:R-:W-:Y:S01]  /*0650*/  @!UP0 ULEA UR6, UR7, UR6, 0x18 ;  /* 0x0000000607068291 */ /* 0x001fe2000f8ec03f */
[----:B-----5:R-:W-:-:S03]  /*0660*/  IMAD.MOV R10, RZ, RZ, -R10 ;  /* 0x000000ffff0a7224 */ /* 0x020fc600078e0a0a */
[----:B------:R-:W-:Y:S01]  /*0670*/  ISETP.NE.AND P1, PT, R3, 0x3, PT ;  /* 0x000000030300780c */ /* 0x000fe20003f25270 */
[----:B------:R-:W-:Y:S01]  /*0680*/  VOTEU.ALL UP0, P0 ;  /* 0x00000000003f7886 */ /* 0x000fe20000000000 */
[----:B------:R-:W-:Y:S01]  /*0690*/  ISETP.LT.U32.AND P0, PT, R19, 0x4, !P2 ;  /* 0x000000041300780c */ /* 0x000fe20005701070 */
[----:B---3--:R-:W-:Y:S01]  /*06a0*/  IMAD R6, R11, R10, UR8 ;  /* 0x000000080b067e24 */ /* 0x008fe2000f8e020a */
[----:B------:R-:W-:Y:S01]  /*06b0*/  ISETP.EQ.OR P1, PT, R3, RZ, !P1 ;  /* 0x000000ff0300720c */ /* 0x000fe20004f22670 */
[C---:B------:R-:W-:Y:S01]  /*06c0*/  VIADD R10, R2.reuse, 0xffffffff ;  /* 0xffffffff020a7836 */ /* 0x040fe20000000000 */
[C---:B------:R-:W-:Y:S01]  /*06d0*/  ISETP.NE.AND P2, PT, R2.reuse, RZ, PT ;  /* 0x000000ff0200720c */ /* 0x040fe20003f45270 */
[----:B--2---:R-:W-:Y:S01]  /*06e0*/  IMAD R0, R7, R21, R4 ;  /* 0x0000001507007224 */ /* 0x004fe200078e0204 */
[----:B------:R-:W-:Y:S01]  /*06f0*/  ISETP.EQ.AND P1, PT, R2, RZ, P1 ;  /* 0x000000ff0200720c */ /* 0x000fe20000f22270 */
[----:B------:R-:W0:Y:S02]  /*0700*/  FENCE.VIEW.ASYNC.S ;  /* 0x00000000000073c6 */ /* 0x000e240000000000 */
[----:B0-----:R0:W1:Y:S01]  /*0710*/  @!UP0 SYNCS.EXCH.64 URZ, [UR6+0x80], UR4 ;  /* 0x00008004063f85b2 */ /* 0x0010620008000100 */
[----:B------:R-:W-:-:S02]  /*0720*/  ISETP.GE.U32.AND P5, PT, R10, 0x2, PT ;  /* 0x000000020a00780c */ /* 0x000fc40003fa6070 */
[----:B------:R-:W-:Y:S02]  /*0730*/  ISETP.NE.AND P4, PT, R0, R19, PT ;  /* 0x000000130000720c */ /* 0x000fe40003f85270 */
[----:B------:R-:W-:Y:S02]  /*0740*/  SEL R18, RZ, 0x1, !P1 ;  /* 0x00000001ff127807 */ /* 0x000fe40004800000 */
[----:B------:R-:W-:Y:S02]  /*0750*/  ISETP.EQ.OR P4, PT, R6, RZ, !P4 ;  /* 0x000000ff0600720c */ /* 0x000fe40006782670 */
[----:B------:R-:W-:Y:S02]  /*0760*/  LOP3.LUT R0, R94, 0x7f, RZ, 0xc0, !PT ;  /* 0x0000007f5e007812 */ /* 0x000fe400078ec0ff */
[----:B------:R-:W-:Y:S02]  /*0770*/  PLOP3.LUT P0, PT, P0, P4, PT, 0x80, 0x0 ;  /* 0x000000000000781c */ /* 0x000fe40000709070 */
[----:B------:R-:W-:-:S02]  /*0780*/  SEL R18, R18, 0x2, P5 ;  /* 0x0000000212127807 */ /* 0x000fc40002800000 */
[----:B------:R-:W-:Y:S01]  /*0790*/  P2R R102, PR, RZ, 0x1 ;  /* 0x00000001ff667803 */ /* 0x000fe20000000000 */
[----:B------:R0:W2:Y:S01]  /*07a0*/  @!UP1 SYNCS.EXCH.64 URZ, [UR6+0x88], UR4 ;  /* 0x00008804063f95b2 */ /* 0x0000a20008000100 */
[----:B------:R-:W-:Y:S01]  /*07b0*/  NOP ;  /* 0x0000000000007918 */ /* 0x000fe20000000000 */
[----:B------:R-:W-:Y:S06]  /*07c0*/  @!P3 BRA `(.L_x_3) ;  /* 0x000000000008b947 */ /* 0x000fec0003800000 */
[----:B-12-4-:R-:W-:Y:S01]  /*07d0*/  UCGABAR_ARV ;  /* 0x00000000000079c7 */ /* 0x016fe20008000000 */
[----:B------:R-:W-:Y:S05]  /*07e0*/  BRA `(.L_x_4) ;  /* 0x0000000000047947 */ /* 0x000fea0003800000 */
.L_x_3:
[----:B-12-4-:R-:W-:Y:S01]  /*07f0*/  NOP ;  /* 0x0000000000007918 */ /* 0x016fe20000000000 */
.L_x_4:
[----:B------:R-:W1:Y:S01]  /*0800*/  LDC R2, c[0x0][0x65c] ;  /* 0x00019700ff027b82 */ /* 0x000e620000000800 */
[----:B------:R-:W-:Y:S02]  /*0810*/  IMAD.U32 R8, RZ, RZ, UR8 ;  /* 0x00000008ff087e24 */ /* 0x000fe4000f8e00ff */
[----:B------:R-:W-:Y:S01]  /*0820*/  IMAD.MOV.U32 R9, RZ, RZ, RZ ;  /* 0x000000ffff097224 */ /* 0x000fe200078e00ff */
[----:B-1----:R-:W-:-:S04]  /*0830*/  ISETP.NE.AND P1, PT, R2, 0x1, PT ;  /* 0x000000010200780c */ /* 0x002fc80003f25270 */
[----:B------:R-:W-:-:S09]  /*0840*/  P2R R5, PR, RZ, 0x2 ;  /* 0x00000002ff057803 */ /* 0x000fd20000000000 */
[----:B------:R-:W1:Y:S01]  /*0850*/  @P1 LDC R17, c[0x0][0x10] ;  /* 0x00000400ff111b82 */ /* 0x000e620000000800 */
[----:B------:R-:W-:Y:S02]  /*0860*/  @P1 IMAD.MOV.U32 R5, RZ, RZ, RZ ;  /* 0x000000ffff051224 */ /* 0x000fe400078e00ff */
[----:B------:R-:W-:-:S05]  /*0870*/  @P1 IMAD.MOV.U32 R13, RZ, RZ, RZ ;  /* 0x000000ffff0d1224 */ /* 0x000fca00078e00ff */
[----:B------:R-:W2:Y:S01]  /*0880*/  @!P1 LDC R11, c[0x0][0xc] ;  /* 0x00000300ff0b9b82 */ /* 0x000ea20000000800 */
[----:B0-----:R-:W-:Y:S01]  /*0890*/  ULDC UR4, c[0x0][0xc] ;  /* 0x0000030000047ab9 */ /* 0x001fe20000000800 */
[----:B------:R-:W-:Y:S01]  /*08a0*/  ULDC UR5, c[0x0][0x10] ;  /* 0x0000040000057ab9 */ /* 0x000fe20000000800 */
[----:B------:R-:W-:Y:S01]  /*08b0*/  ULDC UR6, c[0x0][0x14] ;  /* 0x0000050000067ab9 */ /* 0x000fe20000000800 */
[----:B------:R-:W-:-:S04]  /*08c0*/  UIMAD.WIDE.U32 UR4, UR4, UR5, URZ ;  /* 0x00000005040472a5 */ /* 0x000fc8000f8e003f */
[----:B------:R-:W-:Y:S02]  /*08d0*/  UIMAD.WIDE.U32 UR38, UR4, UR6, URZ ;  /* 0x00000006042672a5 */ /* 0x000fe4000f8e003f */
[----:B------:R-:W-:-:S04]  /*08e0*/  UIMAD UR41, UR5, UR6, URZ ;  /* 0x00000006052972a4 */ /* 0x000fc8000f8e023f */
[----:B------:R-:W-:Y:S01]  /*08f0*/  UIADD3 UR41, UR39, UR41, URZ ;  /* 0x0000002927297290 */ /* 0x000fe2000fffe03f */
[----:B-1----:R-:W-:-:S04]  /*0900*/  @P1 IMAD.WIDE.U32 R16, R17, UR8, R4 ;  /* 0x0000000811101c25 */ /* 0x002fc8000f8e0004 */
[----:B------:R-:W-:Y:S02]  /*0910*/  @P1 IMAD.IADD R17, R17, 0x1, R13 ;  /* 0x0000000111111824 */ /* 0x000fe400078e020d */
[----:B--2---:R-:W-:-:S04]  /*0920*/  @!P1 IMAD.WIDE.U32 R8, R4, R11, R8 ;  /* 0x0000000b04089225 */ /* 0x004fc800078e0008 */
[----:B------:R-:W-:Y:S02]  /*0930*/  @!P1 IMAD.MOV.U32 R16, RZ, RZ, R8 ;  /* 0x000000ffff109224 */ /* 0x000fe400078e0008 */
[----:B------:R-:W-:Y:S01]  /*0940*/  @!P1 IMAD.MOV.U32 R17, RZ, RZ, R9 ;  /* 0x000000ffff119224 */ /* 0x000fe200078e0009 */
[----:B------:R-:W-:Y:S06]  /*0950*/  @!P3 BRA `(.L_x_5) ;  /* 0x00000000000cb947 */ /* 0x000fec0003800000 */
[----:B------:R-:W-:Y:S01]  /*0960*/  UCGABAR_WAIT ;  /* 0x0000000000007dc7 */ /* 0x000fe20008000000 */
[----:B------:R-:W-:Y:S01]  /*0970*/  CCTL.IVALL ;  /* 0x00000000ff00798f */ /* 0x000fe20002000000 */
[----:B------:R-:W-:Y:S05]  /*0980*/  BRA `(.L_x_6) ;  /* 0x0000000000047947 */ /* 0x000fea0003800000 */
.L_x_5:
[----:B------:R-:W-:Y:S06]  /*0990*/  BAR.SYNC.DEFER_BLOCKING 0x0 ;  /* 0x0000000000007b1d */ /* 0x000fec0000010000 */
.L_x_6:
[----:B------:R-:W-:Y:S05]  /*09a0*/  @!P2 BRA `(.L_x_7) ;  /* 0x0000005c00a8a947 */ /* 0x000fea0003800000 */
[----:B------:R-:W-:-:S13]  /*09b0*/  ISETP.GT.U32.AND P0, PT, R10, 0x1, PT ;  /* 0x000000010a00780c */ /* 0x000fda0003f04070 */
[----:B------:R-:W-:Y:S05]  /*09c0*/  @P0 EXIT ;  /* 0x000000000000094d */ /* 0x000fea0003800000 */
[----:B------:R-:W-:Y:S01]  /*09d0*/  ULDC.64 UR4, c[0x0][0x650] ;  /* 0x0001940000047ab9 */ /* 0x000fe20000000a00 */
[----:B------:R-:W-:Y:S01]  /*09e0*/  PRMT R3, RZ, 0x7610, R3 ;  /* 0x00007610ff037816 */ /* 0x000fe20000000003 */
[----:B------:R-:W-:Y:S01]  /*09f0*/  IMAD.MOV.U32 R101, RZ, RZ, -0x1 ;  /* 0xffffffffff657424 */ /* 0x000fe200078e00ff */
[----:B------:R-:W-:Y:S01]  /*0a00*/  ISETP.GE.U32.AND P0, PT, R16, UR4, PT ;  /* 0x0000000410007c0c */ /* 0x000fe2000bf06070 */
[----:B------:R-:W-:Y:S02]  /*0a10*/  IMAD.MOV.U32 R100, RZ, RZ, -0x1 ;  /* 0xffffffffff647424 */ /* 0x000fe400078e00ff */
[----:B------:R-:W-:Y:S01]  /*0a20*/  IMAD.MOV.U32 R99, RZ, RZ, -0x1 ;  /* 0xffffffffff637424 */ /* 0x000fe200078e00ff */
[----:B------:R-:W-:-:S13]  /*0a30*/  ISETP.GE.U32.AND.EX P0, PT, R17, UR5, PT, P0 ;  /* 0x0000000511007c0c */ /* 0x000fda000bf06100 */
[----:B------:R-:W-:Y:S05]  /*0a40*/  @P0 BRA `(.L_x_8) ;  /* 0x0000000400280947 */ /* 0x000fea0003800000 */
[----:B------:R-:W0:Y:S01]  /*0a50*/  LDC.64 R22, c[0x0][0x628] ;  /* 0x00018a00ff167b82 */ /* 0x000e220000000a00 */
[----:B------:R-:W-:Y:S02]  /*0a60*/  IMAD.MOV.U32 R8, RZ, RZ, R16 ;  /* 0x000000ffff087224 */ /* 0x000fe400078e0010 */
[----:B------:R-:W-:-:S05]  /*0a70*/  IMAD.MOV.U32 R9, RZ, RZ, R17 ;  /* 0x000000ffff097224 */ /* 0x000fca00078e0011 */
[----:B------:R-:W1:Y:S08]  /*0a80*/  LDC R20, c[0x0][0x630] ;  /* 0x00018c00ff147b82 */ /* 0x000e700000000800 */
[----:B------:R-:W2:Y:S01]  /*0a90*/  LDC.64 R24, c[0x0][0x620] ;  /* 0x00018800ff187b82 */ /* 0x000ea20000000a00 */
[----:B0-----:R-:W-:-:S04]  /*0aa0*/  ISETP.NE.U32.AND P0, PT, R22, RZ, PT ;  /* 0x000000ff1600720c */ /* 0x001fc80003f05070 */
[----:B------:R-:W-:-:S13]  /*0ab0*/  ISETP.NE.AND.EX P0, PT, R23, RZ, PT, P0 ;  /* 0x000000ff1700720c */ /* 0x000fda0003f05300 */
[----:B-12---:R-:W-:Y:S05]  /*0ac0*/  @!P0 BRA `(.L_x_9) ;  /* 0x0000000000288947 */ /* 0x006fea0003800000 */
[----:B------:R-:W0:Y:S02]  /*0ad0*/  LDC R3, c[0x0][0x634] ;  /* 0x00018d00ff037b82 */ /* 0x000e240000000800 */
[----:B0-----:R-:W-:-:S05]  /*0ae0*/  IADD3 R3, P0, R16, R3, RZ ;  /* 0x0000000310037210 */ /* 0x001fca0007f1e0ff */
[----:B------:R-:W-:-:S04]  /*0af0*/  IMAD.X R15, RZ, RZ, R17, P0 ;  /* 0x000000ffff0f7224 */ /* 0x000fc800000e0611 */
[----:B------:R-:W-:-:S04]  /*0b00*/  IMAD.WIDE.U32 R8, R15, R22, RZ ;  /* 0x000000160f087225 */ /* 0x000fc800078e00ff */
[----:B------:R-:W-:-:S04]  /*0b10*/  IMAD.WIDE.U32 R10, P0, R3, R23, R8 ;  /* 0x00000017030a7225 */ /* 0x000fc80007800008 */
[----:B------:R-:W-:-:S04]  /*0b20*/  IMAD.WIDE.U32 R8, R3, R22, RZ ;  /* 0x0000001603087225 */ /* 0x000fc800078e00ff */
[----:B------:R-:W-:Y:S01]  /*0b30*/  IMAD.X R13, RZ, RZ, RZ, P0 ;  /* 0x000000ffff0d7224 */ /* 0x000fe200000e06ff */
[----:B------:R-:W-:Y:S01]  /*0b40*/  IADD3 RZ, P0, R9, R10, RZ ;  /* 0x0000000a09ff7210 */ /* 0x000fe20007f1e0ff */
[----:B------:R-:W-:-:S04]  /*0b50*/  IMAD.MOV.U32 R12, RZ, RZ, R11 ;  /* 0x000000ffff0c7224 */ /* 0x000fc800078e000b */
[----:B------:R-:W-:-:S08]  /*0b60*/  IMAD.WIDE.U32.X R8, R15, R23, R12, P0 ;  /* 0x000000170f087225 */ /* 0x000fd000000e040c */
.L_x_9:
[----:B------:R-:W0:Y:S01]  /*0b70*/  LDC.64 R28, c[0x0][0x640] ;  /* 0x00019000ff1c7b82 */ /* 0x000e220000000a00 */
[-CC-:B------:R-:W-:Y:S01]  /*0b80*/  SHF.R.U64 R99, R8, R20.reuse, R9.reuse ;  /* 0x0000001408637219 */ /* 0x180fe20000001209 */
[----:B------:R-:W-:Y:S01]  /*0b90*/  IMAD R27, R7, R21, R4 ;  /* 0x00000015071b7224 */ /* 0x000fe200078e0204 */
[----:B------:R-:W-:Y:S01]  /*0ba0*/  SHF.R.U32.HI R3, RZ, R20, R9 ;  /* 0x00000014ff037219 */ /* 0x000fe20000011609 */
[----:B------:R-:W-:Y:S01]  /*0bb0*/  IMAD.MOV.U32 R21, RZ, RZ, 0x1 ;  /* 0x00000001ff157424 */ /* 0x000fe200078e00ff */
[----:B------:R-:W-:-:S03]  /*0bc0*/  IADD3 R5, P0, RZ, -R99, RZ ;  /* 0x80000063ff057210 */ /* 0x000fc60007f1e0ff */
[----:B------:R-:W1:Y:S02]  /*0bd0*/  LDC R22, c[0x0][0x618] ;  /* 0x00018600ff167b82 */ /* 0x000e640000000800 */
[----:B------:R-:W-:Y:S02]  /*0be0*/  IMAD.X R3, RZ, RZ, ~R3, P0 ;  /* 0x000000ffff037224 */ /* 0x000fe400000e0e03 */
[----:B------:R-:W-:-:S04]  /*0bf0*/  IMAD.WIDE.U32 R8, R5, R24, R16 ;  /* 0x0000001805087225 */ /* 0x000fc800078e0010 */
[----:B------:R-:W2:Y:S01]  /*0c00*/  LDC R20, c[0x0][0x608] ;  /* 0x00018200ff147b82 */ /* 0x000ea20000000800 */
[----:B------:R-:W-:Y:S02]  /*0c10*/  IMAD R10, R3, R24, RZ ;  /* 0x00000018030a7224 */ /* 0x000fe400078e02ff */
[----:B------:R-:W-:Y:S02]  /*0c20*/  IMAD.MOV.U32 R3, RZ, RZ, -0x1 ;  /* 0xffffffffff037424 */ /* 0x000fe400078e00ff */
[----:B------:R-:W-:-:S03]  /*0c30*/  IMAD R5, R5, R25, R10 ;  /* 0x0000001905057224 */ /* 0x000fc600078e020a */
[----:B------:R-:W3:Y:S01]  /*0c40*/  LDC R26, c[0x0][0x658] ;  /* 0x00019600ff1a7b82 */ /* 0x000ee20000000800 */
[----:B------:R-:W-:Y:S01]  /*0c50*/  IMAD.IADD R5, R9, 0x1, R5 ;  /* 0x0000000109057824 */ /* 0x000fe200078e0205 */
[----:B0-----:R-:W-:-:S04]  /*0c60*/  ISETP.NE.U32.AND P0, PT, R28, RZ, PT ;  /* 0x000000ff1c00720c */ /* 0x001fc80003f05070 */
[----:B------:R-:W-:Y:S02]  /*0c70*/  ISETP.NE.AND.EX P0, PT, R29, RZ, PT, P0 ;  /* 0x000000ff1d00720c */ /* 0x000fe40003f05300 */
[----:B------:R-:W0:Y:S01]  /*0c80*/  LDC R24, c[0x0][0x600] ;  /* 0x00018000ff187b82 */ /* 0x000e220000000800 */
[-CC-:B-1----:R-:W-:Y:S02]  /*0c90*/  SHF.R.U64 R12, R8, R22.reuse, R5.reuse ;  /* 0x00000016080c7219 */ /* 0x182fe40000001205 */
[----:B------:R-:W-:-:S05]  /*0ca0*/  SHF.R.U32.HI R5, RZ, R22, R5 ;  /* 0x00000016ff057219 */ /* 0x000fca0000011605 */
[----:B------:R-:W1:Y:S01]  /*0cb0*/  LDC R15, c[0x0][0x648] ;  /* 0x00019200ff0f7b82 */ /* 0x000e620000000800 */
[-CC-:B--2---:R-:W-:Y:S02]  /*0cc0*/  SHF.R.U64 R22, R12, R20.reuse, R5.reuse ;  /* 0x000000140c167219 */ /* 0x184fe40000001205 */
[----:B------:R-:W-:-:S05]  /*0cd0*/  SHF.R.U32.HI R5, RZ, R20, R5 ;  /* 0x00000014ff057219 */ /* 0x000fca0000011605 */
[----:B------:R-:W2:Y:S01]  /*0ce0*/  LDC R23, c[0x0][0x638] ;  /* 0x00018e00ff177b82 */ /* 0x000ea20000000800 */
[-CC-:B---3--:R-:W-:Y:S02]  /*0cf0*/  SHF.R.U64 R20, R22, R26.reuse, R5.reuse ;  /* 0x0000001a16147219 */ /* 0x188fe40000001205 */
[-C--:B------:R-:W-:Y:S02]  /*0d00*/  SHF.L.U32 R3, R3, R26.reuse, RZ ;  /* 0x0000001a03037219 */ /* 0x080fe400000006ff */
[----:B------:R-:W-:Y:S01]  /*0d10*/  SHF.R.U32.HI R5, RZ, R26, R5 ;  /* 0x0000001aff057219 */ /* 0x000fe20000011605 */
[----:B------:R-:W-:Y:S01]  /*0d20*/  IMAD.MOV.U32 R4, RZ, RZ, R20 ;  /* 0x000000ffff047224 */ /* 0x000fe200078e0014 */
[----:B------:R-:W-:Y:S01]  /*0d30*/  LOP3.LUT R7, RZ, R3, RZ, 0x33, !PT ;  /* 0x00000003ff077212 */ /* 0x000fe200078e33ff */
[----:B------:R-:W3:Y:S01]  /*0d40*/  LDC R25, c[0x0][0x610] ;  /* 0x00018400ff197b82 */ /* 0x000ee20000000800 */
[----:B------:R-:W-:Y:S05]  /*0d50*/  @!P0 BRA `(.L_x_10) ;  /* 0x0000000000288947 */ /* 0x000fea0003800000 */
[----:B------:R-:W4:Y:S02]  /*0d60*/  LDC R3, c[0x0][0x64c] ;  /* 0x00019300ff037b82 */ /* 0x000f240000000800 */
[----:B----4-:R-:W-:-:S05]  /*0d70*/  IADD3 R3, P0, R20, R3, RZ ;  /* 0x0000000314037210 */ /* 0x010fca0007f1e0ff */
        /* <DEDUP_REMOVED lines=8> */
.L_x_10:
[----:B-1----:R-:W-:Y:S02]  /*0e00*/  SHF.R.U64 R5, R4, R15, R5 ;  /* 0x0000000f04057219 */ /* 0x002fe40000001205 */
[----:B------:R-:W-:Y:S01]  /*0e10*/  LOP3.LUT R4, R22, R7, RZ, 0xc0, !PT ;  /* 0x0000000716047212 */ /* 0x000fe200078ec0ff */
[----:B0-----:R-:W-:Y:S01]  /*0e20*/  VIADD R7, R24, 0xffffffff ;  /* 0xffffffff18077836 */ /* 0x001fe20000000000 */
[----:B------:R-:W-:Y:S01]  /*0e30*/  SHF.L.U32 R3, R21, R26, RZ ;  /* 0x0000001a15037219 */ /* 0x000fe200000006ff */
[----:B------:R-:W-:Y:S01]  /*0e40*/  IMAD.MOV R8, RZ, RZ, -R5 ;  /* 0x000000ffff087224 */ /* 0x000fe200078e0a05 */
[----:B------:R-:W-:Y:S02]  /*0e50*/  SEL R6, R6, R27, !P1 ;  /* 0x0000001b06067207 */ /* 0x000fe40004800000 */
[----:B------:R-:W-:Y:S01]  /*0e60*/  LOP3.LUT R7, R12, R7, RZ, 0xc0, !PT ;  /* 0x000000070c077212 */ /* 0x000fe200078ec0ff */
[----:B------:R-:W-:Y:S02]  /*0e70*/  IMAD R5, R3, R5, R4 ;  /* 0x0000000503057224 */ /* 0x000fe400078e0204 */
[----:B--2---:R-:W-:-:S02]  /*0e80*/  IMAD R3, R8, R23, R20 ;  /* 0x0000001708037224 */ /* 0x004fc400078e0214 */
[----:B---3--:R-:W-:Y:S02]  /*0e90*/  IMAD R6, R5, R25, R6 ;  /* 0x0000001905067224 */ /* 0x008fe400078e0206 */
[----:B------:R-:W-:Y:S02]  /*0ea0*/  IMAD R101, R3, R24, R7 ;  /* 0x0000001803657224 */ /* 0x000fe400078e0207 */
[----:B------:R-:W-:-:S03]  /*0eb0*/  IMAD.MOV.U32 R4, RZ, RZ, 0x1 ;  /* 0x00000001ff047424 */ /* 0x000fc600078e00ff */
[----:B------:R-:W-:Y:S02]  /*0ec0*/  SEL R100, R101, R6, !P1 ;  /* 0x0000000665647207 */ /* 0x000fe40004800000 */
[----:B------:R-:W-:Y:S02]  /*0ed0*/  PRMT R3, R4, 0x7610, R3 ;  /* 0x0000761004037816 */ /* 0x000fe40000000003 */
[----:B------:R-:W-:-:S07]  /*0ee0*/  SEL R101, R6, R101, !P1 ;  /* 0x0000006506657207 */ /* 0x000fce0004800000 */
.L_x_8:
[----:B------:R-:W-:-:S08]  /*0ef0*/  NOP ;  /* 0x0000000000007918 */ /* 0x000fd00000000000 */
[----:B------:R-:W0:Y:S02]  /*0f00*/  USETMAXREG.TRY_ALLOC.CTAPOOL UP0, 0xe8 ;  /* 0x000000e8000079c8 */ /* 0x000e240008000600 */
[----:B0-----:R-:W-:-:S13]  /*0f10*/  PLOP3.LUT P0, PT, PT, PT, UP0, 0x80, 0x0 ;  /* 0x000000000000781c */ /* 0x001fda0003f0f008 */
[----:B------:R-:W-:Y:S05]  /*0f20*/  @!P0 BRA `(.L_x_8) ;  /* 0xfffffffc00f08947 */ /* 0x000fea000383ffff */
[----:B------:R-:W-:Y:S01]  /*0f30*/  ULDC.64 UR4, c[0x0][0x598] ;  /* 0x0001660000047ab9 */ /* 0x000fe20000000a00 */
[----:B------:R-:W-:Y:S01]  /*0f40*/  ULDC.64 UR36, c[0x0][0x208] ;  /* 0x0000820000247ab9 */ /* 0x000fe20000000a00 */
[----:B------:R-:W-:-:S04]  /*0f50*/  ISETP.NE.U32.AND P0, PT, RZ, UR4, PT ;  /* 0x00000004ff007c0c */ /* 0x000fc8000bf05070 */
[----:B------:R-:W-:-:S13]  /*0f60*/  ISETP.NE.AND.EX P0, PT, RZ, UR5, PT, P0 ;  /* 0x00000005ff007c0c */ /* 0x000fda000bf05300 */
[----:B------:R-:W-:Y:S05]  /*0f70*/  @!P0 BRA `(.L_x_11) ;  /* 0x00000000001c8947 */ /* 0x000fea0003800000 */
[----:B------:R-:W0:Y:S02]  /*0f80*/  LDC.64 R4, c[0x0][0x598] ;  /* 0x00016600ff047b82 */ /* 0x000e240000000a00 */
[----:B0-----:R-:W2:Y:S02]  /*0f90*/  LDG.E.64 R4, desc[UR36][R4.64] ;  /* 0x0000002404047981 */ /* 0x001ea4000c1e1b00 */
[----:B--2---:R-:W-:-:S04]  /*0fa0*/  ISETP.NE.U32.AND P0, PT, R4, RZ, PT ;  /* 0x000000ff0400720c */ /* 0x004fc80003f05070 */
[----:B------:R-:W-:-:S13]  /*0fb0*/  ISETP.NE.AND.EX P0, PT, R5, RZ, PT, P0 ;  /* 0x000000ff0500720c */ /* 0x000fda0003f05300 */
[----:B------:R-:W-:Y:S05]  /*0fc0*/  @!P0 BRA `(.L_x_11) ;  /* 0x0000000000088947 */ /* 0x000fea0003800000 */
[----:B------:R0:W5:Y:S01]  /*0fd0*/  LD.E R88, desc[UR36][R4.64] ;  /* 0x0000002404587980 */ /* 0x000162000c101900 */
[----:B------:R-:W-:Y:S05]  /*0fe0*/  BRA `(.L_x_12) ;  /* 0x0000000000247947 */ /* 0x000fea0003800000 */
.L_x_11:
[----:B------:R-:W-:Y:S02]  /*0ff0*/  ULDC.64 UR4, c[0x0][0x588] ;  /* 0x0001620000047ab9 */ /* 0x000fe40000000a00 */
[----:B------:R-:W-:-:S04]  /*1000*/  ISETP.NE.U32.AND P0, PT, RZ, UR4, PT ;  /* 0x00000004ff007c0c */ /* 0x000fc8000bf05070 */
[----:B------:R-:W-:-:S13]  /*1010*/  ISETP.NE.AND.EX P0, PT, RZ, UR5, PT, P0 ;  /* 0x00000005ff007c0c */ /* 0x000fda000bf05300 */
[----:B------:R-:W-:Y:S05]  /*1020*/  @!P0 BRA `(.L_x_13) ;  /* 0x00000000000c8947 */ /* 0x000fea0003800000 */
[----:B------:R-:W0:Y:S02]  /*1030*/  LDC.64 R88, c[0x0][0x588] ;  /* 0x00016200ff587b82 */ /* 0x000e240000000a00 */
[----:B0-----:R1:W5:Y:S01]  /*1040*/  LDG.E R88, desc[UR36][R88.64] ;  /* 0x0000002458587981 */ /* 0x001362000c1e1900 */
[----:B------:R-:W-:Y:S05]  /*1050*/  BRA `(.L_x_12) ;  /* 0x0000000000087947 */ /* 0x000fea0003800000 */
.L_x_13:
[----:B------:R-:W-:Y:S02]  /*1060*/  ULDC UR4, c[0x0][0x580] ;  /* 0x0001600000047ab9 */ /* 0x000fe40000000800 */
[----:B------:R-:W-:-:S07]  /*1070*/  IMAD.U32 R88, RZ, RZ, UR4 ;  /* 0x00000004ff587e24 */ /* 0x000fce000f8e00ff */
.L_x_12:
[----:B------:R-:W-:Y:S02]  /*1080*/  ULDC.64 UR4, c[0x0][0x5a0] ;  /* 0x0001680000047ab9 */ /* 0x000fe40000000a00 */
[----:B------:R-:W-:-:S04]  /*1090*/  ISETP.NE.U32.AND P0, PT, RZ, UR4, PT ;  /* 0x00000004ff007c0c */ /* 0x000fc8000bf05070 */
[----:B------:R-:W-:-:S13]  /*10a0*/  ISETP.NE.AND.EX P0, PT, RZ, UR5, PT, P0 ;  /* 0x00000005ff007c0c */ /* 0x000fda000bf05300 */
[----:B------:R-:W-:Y:S05]  /*10b0*/  @!P0 BRA `(.L_x_14) ;  /* 0x00000000001c8947 */ /* 0x000fea0003800000 */
[----:B0-----:R-:W0:Y:S02]  /*10c0*/  LDC.64 R4, c[0x0][0x5a0] ;  /* 0x00016800ff047b82 */ /* 0x001e240000000a00 */
[----:B0-----:R-:W2:Y:S02]  /*10d0*/  LDG.E.64 R4, desc[UR36][R4.64] ;  /* 0x0000002404047981 */ /* 0x001ea4000c1e1b00 */
[----:B--2---:R-:W-:-:S04]  /*10e0*/  ISETP.NE.U32.AND P0, PT, R4, RZ, PT ;  /* 0x000000ff0400720c */ /* 0x004fc80003f05070 */
[----:B------:R-:W-:-:S13]  /*10f0*/  ISETP.NE.AND.EX P0, PT, R5, RZ, PT, P0 ;  /* 0x000000ff0500720c */ /* 0x000fda0003f05300 */
[----:B------:R-:W-:Y:S05]  /*1100*/  @!P0 BRA `(.L_x_14) ;  /* 0x0000000000088947 */ /* 0x000fea0003800000 */
[----:B-1----:R0:W5:Y:S01]  /*1110*/  LD.E R89, desc[UR36][R4.64] ;  /* 0x0000002404597980 */ /* 0x002162000c101900 */
[----:B------:R-:W-:Y:S05]  /*1120*/  BRA `(.L_x_15) ;  /* 0x0000000000247947 */ /* 0x000fea0003800000 */
.L_x_14:
[----:B------:R-:W-:Y:S02]  /*1130*/  ULDC.64 UR4, c[0x0][0x590] ;  /* 0x0001640000047ab9 */ /* 0x000fe40000000a00 */
[----:B------:R-:W-:-:S04]  /*1140*/  ISETP.NE.U32.AND P0, PT, RZ, UR4, PT ;  /* 0x00000004ff007c0c */ /* 0x000fc8000bf05070 */
[----:B------:R-:W-:-:S13]  /*1150*/  ISETP.NE.AND.EX P0, PT, RZ, UR5, PT, P0 ;  /* 0x00000005ff007c0c */ /* 0x000fda000bf05300 */
[----:B------:R-:W-:Y:S05]  /*1160*/  @!P0 BRA `(.L_x_16) ;  /* 0x00000000000c8947 */ /* 0x000fea0003800000 */
[----:B0-----:R-:W1:Y:S02]  /*1170*/  LDC.64 R4, c[0x0][0x590] ;  /* 0x00016400ff047b82 */ /* 0x001e640000000a00 */
[----:B-1----:R1:W5:Y:S01]  /*1180*/  LDG.E R89, desc[UR36][R4.64] ;  /* 0x0000002404597981 */ /* 0x002362000c1e1900 */
[----:B------:R-:W-:Y:S05]  /*1190*/  BRA `(.L_x_15) ;  /* 0x0000000000087947 */ /* 0x000fea0003800000 */
.L_x_16:
[----:B------:R-:W-:Y:S02]  /*11a0*/  ULDC UR4, c[0x0][0x584] ;  /* 0x0001610000047ab9 */ /* 0x000fe40000000800 */
[----:B-1----:R-:W-:-:S07]  /*11b0*/  IMAD.U32 R89, RZ, RZ, UR4 ;  /* 0x00000004ff597e24 */ /* 0x002fce000f8e00ff */
.L_x_15:
[----:B------:R-:W-:-:S13]  /*11c0*/  LOP3.LUT P0, RZ, R3, 0xff, RZ, 0xc0, !PT ;  /* 0x000000ff03ff7812 */ /* 0x000fda000780c0ff */
[----:B------:R-:W-:Y:S05]  /*11d0*/  @!P0 EXIT ;  /* 0x000000000000894d */ /* 0x000fea0003800000 */
[----:B------:R-:W2:Y:S01]  /*11e0*/  LDC R92, c[0x0][0x658] ;  /* 0x00019600ff5c7b82 */ /* 0x000ea20000000800 */
[----:B------:R-:W-:Y:S01]  /*11f0*/  ULDC.64 UR6, c[0x0][0x288] ;  /* 0x0000a20000067ab9 */ /* 0x000fe20000000a00 */
[----:B------:R-:W-:Y:S01]  /*1200*/  LOP3.LUT R14, R14, 0x1, RZ, 0xc0, !PT ;  /* 0x000000010e0e7812 */ /* 0x000fe200078ec0ff */
[----:B------:R-:W-:Y:S01]  /*1210*/  UIADD3 UR4, UR7, 0x3f, URZ ;  /* 0x0000003f07047890 */ /* 0x000fe2000fffe03f */
[----:B------:R-:W-:Y:S01]  /*1220*/  SHF.R.U32.HI R3, RZ, 0x2, R94 ;  /* 0x00000002ff037819 */ /* 0x000fe2000001165e */
[----:B01----:R-:W-:Y:S01]  /*1230*/  IMAD.MOV.U32 R5, RZ, RZ, -0x1 ;  /* 0xffffffffff057424 */ /* 0x003fe200078e00ff */
[----:B------:R-:W-:Y:S01]  /*1240*/  SHF.R.U32.HI R0, RZ, 0x1, R0 ;  /* 0x00000001ff007819 */ /* 0x000fe20000011600 */
[----:B------:R-:W-:Y:S01]  /*1250*/  USHF.R.S32.HI UR5, URZ, 0x1f, UR4 ;  /* 0x0000001f3f057899 */ /* 0x000fe20008011404 */
[----:B------:R-:W0:Y:S01]  /*1260*/  LDC.64 R90, c[0x0][0x5c8] ;  /* 0x00017200ff5a7b82 */ /* 0x000e220000000a00 */
[----:B------:R-:W-:Y:S01]  /*1270*/  IMAD.SHL.U32 R22, R14, 0x40, RZ ;  /* 0x000000400e167824 */ /* 0x000fe200078e00ff */
[----:B------:R-:W-:Y:S01]  /*1280*/  LOP3.LUT R3, R3, 0x7, RZ, 0xc0, !PT ;  /* 0x0000000703037812 */ /* 0x000fe200078ec0ff */
[----:B------:R-:W-:Y:S01]  /*1290*/  ULEA.HI UR5, UR5, UR4, URZ, 0x6 ;  /* 0x0000000405057291 */ /* 0x000fe2000f8f303f */
[----:B------:R-:W-:Y:S01]  /*12a0*/  LOP3.LUT R0, R0, 0x30, RZ, 0xc0, !PT ;  /* 0x0000003000007812 */ /* 0x000fe200078ec0ff */
[----:B------:R-:W-:Y:S01]  /*12b0*/  IMAD.MOV.U32 R7, RZ, RZ, 0x1 ;  /* 0x00000001ff077424 */ /* 0x000fe200078e00ff */
[--C-:B------:R-:W-:Y:S01]  /*12c0*/  LOP3.LUT R22, R22, 0x40, R3.reuse, 0xe2, !PT ;  /* 0x0000004016167812 */ /* 0x100fe200078ee203 */
[----:B------:R-:W-:Y:S01]  /*12d0*/  USHF.R.S32.HI UR43, URZ, 0x6, UR5 ;  /* 0x000000063f2b7899 */ /* 0x000fe20008011405 */
[----:B------:R-:W1:Y:S01]  /*12e0*/  LDC R96, c[0x0][0x600] ;  /* 0x00018000ff607b82 */ /* 0x000e620000000800 */
[----:B------:R-:W-:Y:S01]  /*12f0*/  IADD3 R3, RZ, -R0, -R3 ;  /* 0x80000000ff037210 */ /* 0x000fe20007ffe803 */
[----:B------:R-:W-:Y:S01]  /*1300*/  IMAD.U32 R4, RZ, RZ, UR6 ;  /* 0x00000006ff047e24 */ /* 0x000fe2000f8e00ff */
[C---:B------:R-:W-:Y:S01]  /*1310*/  LOP3.LUT R93, R94.reuse, 0x3, RZ, 0xc0, !PT ;  /* 0x000000035e5d7812 */ /* 0x040fe200078ec0ff */
[----:B------:R-:W-:Y:S01]  /*1320*/  UISETP.LT.AND UP0, UPT, UR43, 0x1, UPT ;  /* 0x000000012b00788c */ /* 0x000fe2000bf01270 */
[----:B------:R-:W-:Y:S01]  /*1330*/  LOP3.LUT R95, R94, 0x80, RZ, 0xc0, !PT ;  /* 0x000000805e5f7812 */ /* 0x000fe200078ec0ff */
[----:B------:R-:W-:Y:S01]  /*1340*/  IMAD R3, R14, -0x40, R3 ;  /* 0xffffffc00e037824 */ /* 0x000fe200078e0203 */
[----:B------:R-:W-:Y:S01]  /*1350*/  ULDC UR4, c[0x0][0x284] ;  /* 0x0000a10000047ab9 */ /* 0x000fe20000000800 */
[----:B--2---:R-:W-:Y:S01]  /*1360*/  SHF.L.U32 R5, R5, R92, RZ ;  /* 0x0000005c05057219 */ /* 0x004fe200000006ff */
[----:B------:R-:W-:Y:S01]  /*1370*/  USEL UR44, UR43, 0x1, UP0 ;  /* 0x000000012b2c7887 */ /* 0x000fe20008000000 */
[----:B------:R-:W-:Y:S01]  /*1380*/  IMAD R93, R93, -0x2, R4 ;  /* 0xfffffffe5d5d7824 */ /* 0x000fe200078e0204 */
[----:B------:R-:W-:Y:S01]  /*1390*/  LOP3.LUT R22, R22, R0, RZ, 0xfc, !PT ;  /* 0x0000000016167212 */ /* 0x000fe200078efcff */
[----:B------:R-:W-:Y:S01]  /*13a0*/  IMAD.SHL.U32 R94, R94, 0x2, RZ ;  /* 0x000000025e5e7824 */ /* 0x000fe200078e00ff */
[----:B------:R-:W-:Y:S01]  /*13b0*/  SHF.L.U32 R92, R7, R92, RZ ;  /* 0x0000005c075c7219 */ /* 0x000fe200000006ff */
[----:B------:R-:W-:Y:S01]  /*13c0*/  VIADD R98, R3, UR4 ;  /* 0x0000000403627c36 */ /* 0x000fe20008000000 */
[----:B------:R-:W-:Y:S01]  /*13d0*/  LOP3.LUT R103, R18, 0x1, RZ, 0xfc, !PT ;  /* 0x0000000112677812 */ /* 0x000fe200078efcff */
[----:B------:R-:W-:Y:S01]  /*13e0*/  IMAD.MOV.U32 R23, RZ, RZ, RZ ;  /* 0x000000ffff177224 */ /* 0x000fe200078e00ff */
[C---:B0-----:R-:W-:Y:S01]  /*13f0*/  SHF.L.U64.HI R91, R90.reuse, 0x3, R91 ;  /* 0x000000035a5b7819 */ /* 0x041fe2000001025b */
[----:B------:R-:W-:Y:S01]  /*1400*/  IMAD.SHL.U32 R90, R90, 0x8, RZ ;  /* 0x000000085a5a7824 */ /* 0x000fe200078e00ff */
[----:B------:R-:W-:Y:S01]  /*1410*/  SHF.R.U32.HI R95, RZ, 0x7, R95 ;  /* 0x00000007ff5f7819 */ /* 0x000fe2000001165f */
[----:B------:R-:W-:Y:S01]  /*1420*/  UIADD3 UR44, UR43, -UR44, URZ ;  /* 0x8000002c2b2c7290 */ /* 0x000fe2000fffe03f */
[----:B------:R-:W-:Y:S01]  /*1430*/  LOP3.LUT R97, RZ, R5, RZ, 0x33, !PT ;  /* 0x00000005ff617212 */ /* 0x000fe200078e33ff */
[----:B------:R-:W-:Y:S01]  /*1440*/  UMOV UR40, URZ ;  /* 0x0000003f00287c82 */ /* 0x000fe20008000000 */
[----:B------:R-:W-:Y:S01]  /*1450*/  UMOV UR42, URZ ;  /* 0x0000003f002a7c82 */ /* 0x000fe20008000000 */
[----:B-1----:R-:W-:-:S08]  /*1460*/  VIADD R96, R96, 0xffffffff ;  /* 0xffffffff60607836 */ /* 0x002fd00000000000 */
.L_x_164:
[----:B0-----:R-:W0:Y:S01]  /*1470*/  SHFL.IDX PT, R0, R95, RZ, 0x1f ;  /* 0x00001fff5f007589 */ /* 0x001e2200000e0000 */
[----:B-1----:R-:W1:Y:S01]  /*1480*/  S2UR UR7, SR_CgaCtaId ;  /* 0x00000000000779c3 */ /* 0x002e620000008800 */
[----:B------:R-:W-:Y:S01]  /*1490*/  UMOV UR6, 0x400 ;  /* 0x0000040000067882 */ /* 0x000fe20000000000 */
[----:B0-----:R-:W-:Y:S01]  /*14a0*/  R2UR UR4, R0 ;  /* 0x00000000000472ca */ /* 0x001fe200000e0000 */
[----:B-1----:R-:W-:-:S12]  /*14b0*/  ULEA UR6, UR7, UR6, 0x18 ;  /* 0x0000000607067291 */ /* 0x002fd8000f8ec03f */
[----:B------:R-:W-:-:S04]  /*14c0*/  ULEA.HI UR5, UR4, UR4, URZ, 0x1 ;  /* 0x0000000404057291 */ /* 0x000fc8000f8f083f */
[----:B------:R-:W-:-:S04]  /*14d0*/  ULOP3.LUT UR5, UR5, 0x7fffe, URZ, 0xc0, !UPT ;  /* 0x0007fffe05057892 */ /* 0x000fc8000f8ec03f */
[----:B------:R-:W-:-:S03]  /*14e0*/  UIADD3 UR5, UR4, -UR5, URZ ;  /* 0x8000000504057290 */ /* 0x000fc6000fffe03f */
[----:B------:R-:W-:Y:S01]  /*14f0*/  ULDC UR4, c[0x0][0x28c] ;  /* 0x0000a30000047ab9 */ /* 0x000fe20000000800 */
[----:B------:R-:W-:Y:S01]  /*1500*/  ULEA UR5, UR5, UR6, 0xd ;  /* 0x0000000605057291 */ /* 0x000fe2000f8e683f */
[----:B------:R-:W-:-:S03]  /*1510*/  ISETP.LT.AND P0, PT, RZ, UR4, PT ;  /* 0x00000004ff007c0c */ /* 0x000fc6000bf01270 */
[----:B------:R-:W-:-:S04]  /*1520*/  UIADD3 UR5, UR5, 0x180, URZ ;  /* 0x0000018005057890 */ /* 0x000fc8000fffe03f */
[----:B------:R-:W-:-:S04]  /*1530*/  USHF.R.U32.HI UR5, URZ, 0x4, UR5 ;  /* 0x000000043f057899 */ /* 0x000fc80008011605 */
[----:B------:R-:W-:Y:S02]  /*1540*/  ULOP3.LUT UR45, UR5, 0x3fff, URZ, 0xc0, !UPT ;  /* 0x00003fff052d7892 */ /* 0x000fe4000f8ec03f */
[----:B--2345:R-:W-:Y:S10]  /*1550*/  @P0 BRA `(.L_x_17) ;  /* 0x0000000000400947 */ /* 0x03cff40003800000 */
[----:B------:R-:W-:Y:S01]  /*1560*/  MOV R0, 0x0 ;  /* 0x0000000000007802 */ /* 0x000fe20000000f00 */
[----:B------:R-:W-:Y:S01]  /*1570*/  ULDC.64 UR4, c[0x4][0x68] ;  /* 0x01001a0000047ab9 */ /* 0x000fe20000000a00 */
[----:B------:R-:W-:Y:S01]  /*1580*/  ULDC.64 UR6, c[0x4][0x8] ;  /* 0x0100020000067ab9 */ /* 0x000fe20000000a00 */
[----:B------:R-:W-:Y:S01]  /*1590*/  IMAD.U32 R4, RZ, RZ, UR4 ;  /* 0x00000004ff047e24 */ /* 0x000fe2000f8e00ff */
[----:B------:R0:W1:Y:S01]  /*15a0*/  LDC.64 R14, c[0x4][R0] ;  /* 0x01000000000e7b82 */ /* 0x0000620000000a00 */
[----:B------:R-:W-:Y:S01]  /*15b0*/  IMAD.U32 R5, RZ, RZ, UR5 ;  /* 0x00000005ff057e24 */ /* 0x000fe2000f8e00ff */
[----:B------:R-:W-:Y:S01]  /*15c0*/  ULDC.64 UR4, c[0x4][0x70] ;  /* 0x01001c0000047ab9 */ /* 0x000fe20000000a00 */
[----:B------:R-:W-:Y:S02]  /*15d0*/  IMAD.U32 R10, RZ, RZ, UR6 ;  /* 0x00000006ff0a7e24 */ /* 0x000fe4000f8e00ff */
[----:B------:R-:W-:Y:S02]  /*15e0*/  IMAD.U32 R6, RZ, RZ, UR4 ;  /* 0x00000004ff067e24 */ /* 0x000fe4000f8e00ff */
[----:B------:R-:W-:-:S02]  /*15f0*/  IMAD.U32 R7, RZ, RZ, UR5 ;  /* 0x00000005ff077e24 */ /* 0x000fc4000f8e00ff */
[----:B------:R-:W-:Y:S02]  /*1600*/  IMAD.U32 R11, RZ, RZ, UR7 ;  /* 0x00000007ff0b7e24 */ /* 0x000fe4000f8e00ff */
[----:B------:R-:W-:Y:S02]  /*1610*/  IMAD.MOV.U32 R8, RZ, RZ, 0x1e1 ;  /* 0x000001e1ff087424 */ /* 0x000fe400078e00ff */
[----:B------:R-:W-:Y:S02]  /*1620*/  IMAD.MOV.U32 R12, RZ, RZ, 0x1 ;  /* 0x00000001ff0c7424 */ /* 0x000fe400078e00ff */
[----:B0-----:R-:W-:-:S07]  /*1630*/  IMAD.MOV.U32 R13, RZ, RZ, RZ ;  /* 0x000000ffff0d7224 */ /* 0x001fce00078e00ff */
[----:B------:R-:W-:-:S07]  /*1640*/  LEPC R20, `(.L_x_17) ;  /* 0x000000001014794e */ /* 0x000fce0000000000 */
[----:B-1---5:R-:W-:Y:S05]  /*1650*/  CALL.ABS.NOINC R14 ;  /* 0x000000000e007343 */ /* 0x022fea0003c00000 */
.L_x_17:
[----:B------:R-:W-:-:S13]  /*1660*/  ISETP.NE.AND P0, PT, R103, 0x3, PT ;  /* 0x000000036700780c */ /* 0x000fda0003f05270 */
[----:B------:R-:W-:Y:S05]  /*1670*/  @!P0 BRA `(.L_x_18) ;  /* 0x0000000000048947 */ /* 0x000fea0003800000 */
[----:B------:R-:W-:Y:S01]  /*1680*/  BPT.TRAP 0x1 ;  /* 0x000000040000795c */ /* 0x000fe20000300000 */
.L_x_18:
[----:B------:R-:W0:Y:S01]  /*1690*/  S2UR UR5, SR_CgaCtaId ;  /* 0x00000000000579c3 */ /* 0x000e220000008800 */
[----:B------:R-:W-:Y:S01]  /*16a0*/  UMOV UR4, 0x400 ;  /* 0x0000040000047882 */ /* 0x000fe20000000000 */
[----:B------:R-:W-:Y:S02]  /*16b0*/  IMAD.U32 R0, RZ, RZ, UR40 ;  /* 0x00000028ff007e24 */ /* 0x000fe4000f8e00ff */
[----:B------:R-:W-:-:S03]  /*16c0*/  IMAD.U32 R3, RZ, RZ, UR42 ;  /* 0x0000002aff037e24 */ /* 0x000fc6000f8e00ff */
[----:B------:R-:W-:Y:S01]  /*16d0*/  SHF.L.U32 R0, R0, 0x1f, RZ ;  /* 0x0000001f00007819 */ /* 0x000fe200000006ff */
[----:B0-----:R-:W-:-:S06]  /*16e0*/  ULEA UR4, UR5, UR4, 0x18 ;  /* 0x0000000405047291 */ /* 0x001fcc000f8ec03f */
[----:B------:R-:W-:-:S04]  /*16f0*/  IMAD.U32 R6, RZ, RZ, UR4 ;  /* 0x00000004ff067e24 */ /* 0x000fc8000f8e00ff */
[----:B------:R-:W-:-:S04]  /*1700*/  IMAD R3, R3, 0x8, R6 ;  /* 0x0000000803037824 */ /* 0x000fc800078e0206 */
[----:B------:R0:W1:Y:S01]  /*1710*/  SYNCS.PHASECHK.TRANS64.TRYWAIT P1, [R3+URZ], R0 ;  /* 0x00000000030075a7 */ /* 0x000062000802017f */
[----:B------:R-:W-:Y:S05]  /*1720*/  @!P0 BRA `(.L_x_19) ;  /* 0x0000000000048947 */ /* 0x000fea0003800000 */
[----:B------:R-:W-:Y:S01]  /*1730*/  BPT.TRAP 0x1 ;  /* 0x000000040000795c */ /* 0x000fe20000300000 */
.L_x_19:
[----:B------:R-:W-:-:S05]  /*1740*/  IMAD.U32 R4, RZ, RZ, UR44 ;  /* 0x0000002cff047e24 */ /* 0x000fca000f8e00ff */
[----:B------:R-:W-:Y:S01]  /*1750*/  ISETP.GE.AND P2, PT, R4, 0x1, PT ;  /* 0x000000010400780c */ /* 0x000fe20003f46270 */
[----:B-1----:R-:W-:-:S12]  /*1760*/  @P1 BRA `(.L_x_20) ;  /* 0x0000000000081947 */ /* 0x002fd80003800000 */
[----:B------:R-:W1:Y:S02]  /*1770*/  SYNCS.PHASECHK.TRANS64.TRYWAIT P1, [R3+URZ], R0 ;  /* 0x00000000030075a7 */ /* 0x000e64000802017f */
[----:B-1----:R-:W-:Y:S05]  /*1780*/  @!P1 BRA `(.L_x_21) ;  /* 0x00000068002c9947 */ /* 0x002fea0003800000 */
.L_x_20:
[----:B------:R-:W-:Y:S05]  /*1790*/  WARPSYNC.ALL ;  /* 0x0000000000007948 */ /* 0x000fea0003800000 */
[----:B------:R-:W-:Y:S01]  /*17a0*/  R2UR UR4, R6 ;  /* 0x00000000060472ca */ /* 0x000fe200000e0000 */
[----:B------:R-:W-:Y:S01]  /*17b0*/  ULEA UR5, UR42, UR45, 0xa ;  /* 0x0000002d2a057291 */ /* 0x000fe2000f8e503f */
[----:B------:R-:W-:Y:S01]  /*17c0*/  WARPGROUP.ARRIVE ;  /* 0x00000000000079c5 */ /* 0x000fe20000000000 */
[----:B------:R-:W-:Y:S01]  /*17d0*/  UMOV UR9, 0x40000040 ;  /* 0x4000004000097882 */ /* 0x000fe20000000000 */
[----:B------:R-:W-:-:S04]  /*17e0*/  UMOV UR11, 0x40000040 ;  /* 0x40000040000b7882 */ /* 0x000fc80000000000 */
[----:B------:R-:W-:-:S05]  /*17f0*/  UMOV UR8, UR5 ;  /* 0x0000000500087c82 */ /* 0x000fca0008000000 */
[----:B------:R-:W-:-:S04]  /*1800*/  UIADD3 UR4, UR4, 0x1c180, URZ ;  /* 0x0001c18004047890 */ /* 0x000fc8000fffe03f */
[----:B------:R-:W-:-:S04]  /*1810*/  USHF.R.U32.HI UR4, URZ, 0x4, UR4 ;  /* 0x000000043f047899 */ /* 0x000fc80008011604 */
[----:B------:R-:W-:-:S04]  /*1820*/  ULOP3.LUT UR4, UR4, 0x3fff, URZ, 0xc0, !UPT ;  /* 0x00003fff04047892 */ /* 0x000fc8000f8ec03f */
[----:B------:R-:W-:-:S04]  /*1830*/  ULOP3.LUT UR4, UR4, 0x2000000, URZ, 0xfc, !UPT ;  /* 0x0200000004047892 */ /* 0x000fc8000f8efc3f */
[----:B------:R-:W-:-:S07]  /*1840*/  ULEA UR6, UR42, UR4, 0xa ;  /* 0x000000042a067291 */ /* 0x000fce000f8e503f */
[----:B------:R-:W-:Y:S02]  /*1850*/  UMOV UR10, UR6 ;  /* 0x00000006000a7c82 */ /* 0x000fe40008000000 */
[----:B------:R-:W-:Y:S01]  /*1860*/  HGMMA.64x128x16.F32 R24, gdesc[UR8].tnspA.tnspB, RZ, !UPT, gsb0 ;  /* 0x61e00000081879f0 */ /* 0x000fe2000c0008ff */
[----:B------:R-:W-:Y:S02]  /*1870*/  UIADD3 UR8, UR5, 0x80, URZ ;  /* 0x0000008005087890 */ /* 0x000fe4000fffe03f */
[----:B------:R-:W-:Y:S01]  /*1880*/  UIADD3 UR10, UR6, 0x80, URZ ;  /* 0x00000080060a7890 */ /* 0x000fe2000fffe03f */
[----:B------:R-:W-:Y:S01]  /*1890*/  UMOV UR9, 0x40000040 ;  /* 0x4000004000097882 */ /* 0x000fe20000000000 */
[----:B------:R-:W-:Y:S01]  /*18a0*/  UMOV UR11, 0x40000040 ;  /* 0x40000040000b7882 */ /* 0x000fe20000000000 */
[----:B------:R-:W-:Y:S02]  /*18b0*/  WARPGROUP.DEPBAR.LE gsb0, 0x0 ;  /* 0x00008000000079c5 */ /* 0x000fe40000010000 */
[----:B------:R-:W-:-:S06]  /*18c0*/  WARPGROUP.ARRIVE ;  /* 0x00000000000079c5 */ /* 0x000fcc0000000000 */
[----:B------:R-:W-:Y:S01]  /*18d0*/  HGMMA.64x128x16.F32 R24, gdesc[UR8].tnspA.tnspB, R24, gsb0 ;  /* 0x61e00000081879f0 */ /* 0x000fe20008000818 */
        /* <DEDUP_REMOVED lines=13> */
[----:B------:R-:W-:Y:S03]  /*19b0*/  HGMMA.64x128x16.F32 R24, gdesc[UR8].tnspA.tnspB, R24, gsb0 ;  /* 0x61e00000081879f0 */ /* 0x000fe60008000818 */
[----:B------:R-:W-:Y:S02]  /*19c0*/  WARPGROUP.DEPBAR.LE gsb0, 0x0 ;  /* 0x00008000000079c5 */ /* 0x000fe40000010000 */
[----:B------:R-:W-:Y:S05]  /*19d0*/  @!P2 BRA `(.L_x_22) ;  /* 0x000000040028a947 */ /* 0x000fea0003800000 */
[----:B------:R-:W-:Y:S01]  /*19e0*/  UIADD3 UR5, UR42, 0x1, URZ ;  /* 0x000000012a057890 */ /* 0x000fe2000fffe03f */
[----:B01----:R-:W-:Y:S02]  /*19f0*/  IMAD.U32 R0, RZ, RZ, UR44 ;  /* 0x0000002cff007e24 */ /* 0x003fe4000f8e00ff */
[----:B------:R-:W-:Y:S01]  /*1a00*/  IMAD.U32 R3, RZ, RZ, UR42 ;  /* 0x0000002aff037e24 */ /* 0x000fe2000f8e00ff */
[----:B------:R-:W-:-:S04]  /*1a10*/  UISETP.NE.AND UP0, UPT, UR5, 0x7, UPT ;  /* 0x000000070500788c */ /* 0x000fc8000bf05270 */
[----:B------:R-:W-:Y:S02]  /*1a20*/  USEL UR6, URZ, 0x1, UP0 ;  /* 0x000000013f067887 */ /* 0x000fe40008000000 */
[----:B------:R-:W-:Y:S02]  /*1a30*/  USEL UR5, UR5, URZ, UP0 ;  /* 0x0000003f05057287 */ /* 0x000fe40008000000 */
[----:B------:R-:W-:-:S06]  /*1a40*/  ULOP3.LUT UR6, UR40, UR6, URZ, 0x3c, !UPT ;  /* 0x0000000628067292 */ /* 0x000fcc000f8e3c3f */
[----:B------:R-:W-:-:S07]  /*1a50*/  IMAD.U32 R7, RZ, RZ, UR6 ;  /* 0x00000006ff077e24 */ /* 0x000fce000f8e00ff */
.L_x_29:
[----:B------:R-:W-:Y:S05]  /*1a60*/  @!P0 BRA `(.L_x_23) ;  /* 0x0000000000048947 */ /* 0x000fea0003800000 */
[----:B------:R-:W-:Y:S01]  /*1a70*/  BPT.TRAP 0x1 ;  /* 0x000000040000795c */ /* 0x000fe20000300000 */
.L_x_23:
[----:B------:R-:W0:Y:S01]  /*1a80*/  S2UR UR7, SR_CgaCtaId ;  /* 0x00000000000779c3 */ /* 0x000e220000008800 */
[----:B------:R-:W-:Y:S01]  /*1a90*/  UMOV UR6, 0x400 ;  /* 0x0000040000067882 */ /* 0x000fe20000000000 */
[----:B------:R-:W-:Y:S01]  /*1aa0*/  IMAD.U32 R5, RZ, RZ, UR5 ;  /* 0x00000005ff057e24 */ /* 0x000fe2000f8e00ff */
[----:B------:R-:W-:Y:S01]  /*1ab0*/  SHF.L.U32 R4, R7, 0x1f, RZ ;  /* 0x0000001f07047819 */ /* 0x000fe200000006ff */
[----:B0-----:R-:W-:-:S06]  /*1ac0*/  ULEA UR6, UR7, UR6, 0x18 ;  /* 0x0000000607067291 */ /* 0x001fcc000f8ec03f */
[----:B------:R-:W-:-:S04]  /*1ad0*/  IMAD.U32 R6, RZ, RZ, UR6 ;  /* 0x00000006ff067e24 */ /* 0x000fc8000f8e00ff */
[----:B------:R-:W-:-:S04]  /*1ae0*/  IMAD R5, R5, 0x8, R6 ;  /* 0x0000000805057824 */ /* 0x000fc800078e0206 */
[----:B------:R0:W1:Y:S01]  /*1af0*/  SYNCS.PHASECHK.TRANS64.TRYWAIT P1, [R5+URZ], R4 ;  /* 0x00000004050075a7 */ /* 0x000062000802017f */
[----:B------:R-:W-:Y:S05]  /*1b00*/  @!P0 BRA `(.L_x_24) ;  /* 0x0000000000048947 */ /* 0x000fea0003800000 */
[----:B------:R-:W-:Y:S01]  /*1b10*/  BPT.TRAP 0x1 ;  /* 0x000000040000795c */ /* 0x000fe20000300000 */
.L_x_24:
[----:B-1----:R-:W-:Y:S05]  /*1b20*/  @P1 BRA `(.L_x_25) ;  /* 0x0000000000081947 */ /* 0x002fea0003800000 */
[----:B------:R-:W1:Y:S02]  /*1b30*/  SYNCS.PHASECHK.TRANS64.TRYWAIT P1, [R5+URZ], R4 ;  /* 0x00000004050075a7 */ /* 0x000e64000802017f */
[----:B-1----:R-:W-:Y:S05]  /*1b40*/  @!P1 BRA `(.L_x_26) ;  /* 0x0000006400509947 */ /* 0x002fea0003800000 */
.L_x_25:
[----:B------:R-:W-:Y:S01]  /*1b50*/  ULEA UR6, UR5, UR45, 0xa ;  /* 0x0000002d05067291 */ /* 0x000fe2000f8e503f */
[----:B------:R-:W-:Y:S01]  /*1b60*/  WARPGROUP.ARRIVE ;  /* 0x00000000000079c5 */ /* 0x000fe20000000000 */
[----:B------:R-:W-:Y:S01]  /*1b70*/  ULEA UR7, UR5, UR4, 0xa ;  /* 0x0000000405077291 */ /* 0x000fe2000f8e503f */
[----:B------:R-:W-:Y:S01]  /*1b80*/  UMOV UR9, 0x40000040 ;  /* 0x4000004000097882 */ /* 0x000fe20000000000 */
[----:B------:R-:W-:-:S03]  /*1b90*/  UMOV UR11, 0x40000040 ;  /* 0x40000040000b7882 */ /* 0x000fc60000000000 */
[----:B------:R-:W-:Y:S02]  /*1ba0*/  UMOV UR8, UR6 ;  /* 0x0000000600087c82 */ /* 0x000fe40008000000 */
[----:B------:R-:W-:Y:S02]  /*1bb0*/  UMOV UR10, UR7 ;  /* 0x00000007000a7c82 */ /* 0x000fe40008000000 */
[----:B------:R-:W-:Y:S01]  /*1bc0*/  HGMMA.64x128x16.F32 R24, gdesc[UR8].tnspA.tnspB, R24, gsb0 ;  /* 0x61e00000081879f0 */ /* 0x000fe20008000818 */
[----:B------:R-:W-:Y:S02]  /*1bd0*/  UIADD3 UR8, UR6, 0x80, URZ ;  /* 0x0000008006087890 */ /* 0x000fe4000fffe03f */
[----:B------:R-:W-:Y:S01]  /*1be0*/  UIADD3 UR10, UR7, 0x80, URZ ;  /* 0x00000080070a7890 */ /* 0x000fe2000fffe03f */
[----:B------:R-:W-:Y:S01]  /*1bf0*/  UMOV UR9, 0x40000040 ;  /* 0x4000004000097882 */ /* 0x000fe20000000000 */
[----:B------:R-:W-:Y:S01]  /*1c00*/  UMOV UR11, 0x40000040 ;  /* 0x40000040000b7882 */ /* 0x000fe20000000000 */
[----:B------:R-:W-:-:S02]  /*1c10*/  WARPGROUP.DEPBAR.LE gsb0, 0x0 ;  /* 0x00008000000079c5 */ /* 0x000fc40000010000 */
        /* <DEDUP_REMOVED lines=18> */
[----:B------:R-:W-:Y:S01]  /*1d40*/  BPT.TRAP 0x1 ;  /* 0x000000040000795c */ /* 0x000fe20000300000 */
.L_x_27:
[----:B------:R-:W-:-:S13]  /*1d50*/  ISETP.NE.AND P1, PT, R102, RZ, PT ;  /* 0x000000ff6600720c */ /* 0x000fda0003f25270 */
[----:B01----:R-:W-:-:S04]  /*1d60*/  @P1 IMAD R4, R3, 0x8, R6 ;  /* 0x0000000803041824 */ /* 0x003fc800078e0206 */
[----:B------:R-:W-:-:S05]  /*1d70*/  @P1 VIADD R4, R4, 0x38 ;  /* 0x0000003804041836 */ /* 0x000fca0000000000 */
[----:B------:R-:W-:-:S04]  /*1d80*/  @P1 PRMT R4, R19, 0x654, R4 ;  /* 0x0000065413041816 */ /* 0x000fc80000000004 */
[----:B------:R0:W-:Y:S01]  /*1d90*/  @P1 SYNCS.ARRIVE.TRANS64.RED.A1T0 RZ, [R4+URZ], RZ ;  /* 0x000000ff04ff19a7 */ /* 0x0001e2000810043f */
[----:B------:R-:W-:-:S13]  /*1da0*/  ISETP.GT.U32.AND P1, PT, R18, 0x1, PT ;  /* 0x000000011200780c */ /* 0x000fda0003f24070 */
[----:B0-----:R-:W-:Y:S05]  /*1db0*/  @P1 BRA `(.L_x_28) ;  /* 0x0000000000041947 */ /* 0x001fea0003800000 */
[----:B------:R-:W-:Y:S01]  /*1dc0*/  BPT.TRAP 0x1 ;  /* 0x000000040000795c */ /* 0x000fe20000300000 */
.L_x_28:
[----:B------:R-:W-:Y:S01]  /*1dd0*/  UIADD3 UR5, UR5, 0x1, URZ ;  /* 0x0000000105057890 */ /* 0x000fe2000fffe03f */
[C---:B------:R-:W-:Y:S01]  /*1de0*/  ISETP.GT.AND P2, PT, R0.reuse, 0x1, PT ;  /* 0x000000010000780c */ /* 0x040fe20003f44270 */
[----:B------:R-:W-:Y:S02]  /*1df0*/  VIADD R3, R3, 0x1 ;  /* 0x0000000103037836 */ /* 0x000fe40000000000 */
[----:B------:R-:W-:Y:S01]  /*1e00*/  UISETP.NE.AND UP0, UPT, UR5, 0x7, UPT ;  /* 0x000000070500788c */ /* 0x000fe2000bf05270 */
[----:B------:R-:W-:Y:S02]  /*1e10*/  VIADD R0, R0, 0xffffffff ;  /* 0xffffffff00007836 */ /* 0x000fe40000000000 */
[C---:B------:R-:W-:Y:S01]  /*1e20*/  ISETP.NE.AND P1, PT, R3.reuse, 0x7, PT ;  /* 0x000000070300780c */ /* 0x040fe20003f25270 */
[----:B------:R-:W-:Y:S02]  /*1e30*/  USEL UR6, URZ, 0x1, UP0 ;  /* 0x000000013f067887 */ /* 0x000fe40008000000 */
[----:B------:R-:W-:Y:S01]  /*1e40*/  USEL UR5, UR5, URZ, UP0 ;  /* 0x0000003f05057287 */ /* 0x000fe20008000000 */
[----:B------:R-:W-:-:S03]  /*1e50*/  SEL R3, R3, RZ, P1 ;  /* 0x000000ff03037207 */ /* 0x000fc60000800000 */
[----:B------:R-:W-:Y:S01]  /*1e60*/  LOP3.LUT R7, R7, UR6, RZ, 0x3c, !PT ;  /* 0x0000000607077c12 */ /* 0x000fe2000f8e3cff */
[----:B------:R-:W-:Y:S07]  /*1e70*/  @P2 BRA `(.L_x_29) ;  /* 0xfffffff800f82947 */ /* 0x000fee000383ffff */
.L_x_22:
[----:B01----:R-:W0:Y:S02]  /*1e80*/  LDC R0, c[0x0][0x28c] ;  /* 0x0000a300ff007b82 */ /* 0x003e240000000800 */
[----:B0-----:R-:W-:-:S13]  /*1e90*/  ISETP.GE.AND P1, PT, R0, 0x1, PT ;  /* 0x000000010000780c */ /* 0x001fda0003f26270 */
[----:B------:R-:W-:Y:S05]  /*1ea0*/  @!P1 BRA `(.L_x_30) ;  /* 0x0000000000509947 */ /* 0x000fea0003800000 */
[----:B------:R-:W-:Y:S05]  /*1eb0*/  @!P0 BRA `(.L_x_31) ;  /* 0x0000000000048947 */ /* 0x000fea0003800000 */
[----:B------:R-:W-:Y:S01]  /*1ec0*/  BPT.TRAP 0x1 ;  /* 0x000000040000795c */ /* 0x000fe20000300000 */
.L_x_31:
[----:B------:R-:W-:Y:S01]  /*1ed0*/  ISETP.NE.AND P1, PT, R102, RZ, PT ;  /* 0x000000ff6600720c */ /* 0x000fe20003f25270 */
[----:B------:R-:W-:Y:S01]  /*1ee0*/  BSSY B0, `(.L_x_32) ;  /* 0x000000e000007945 */ /* 0x000fe20003800000 */
[----:B------:R-:W-:-:S11]  /*1ef0*/  ISETP.GT.U32.AND P0, PT, R18, 0x1, PT ;  /* 0x000000011200780c */ /* 0x000fd60003f04070 */
[----:B------:R-:W-:Y:S05]  /*1f00*/  @!P1 BRA `(.L_x_33) ;  /* 0x00000000002c9947 */ /* 0x000fea0003800000 */
[----:B------:R-:W-:-:S04]  /*1f10*/  UIADD3 UR6, UR44, UR42, URZ ;  /* 0x0000002a2c067290 */ /* 0x000fc8000fffe03f */
[----:B------:R-:W-:-:S04]  /*1f20*/  UIMAD.WIDE.U32 UR4, UR6, 0x24924925, URZ ;  /* 0x24924925060478a5 */ /* 0x000fc8000f8e003f */
[----:B------:R-:W-:-:S04]  /*1f30*/  UIADD3 UR4, UR6, -UR5, URZ ;  /* 0x8000000506047290 */ /* 0x000fc8000fffe03f */
[----:B------:R-:W-:-:S04]  /*1f40*/  ULEA.HI UR4, UR4, UR5, URZ, 0x1f ;  /* 0x0000000504047291 */ /* 0x000fc8000f8ff83f */
[----:B------:R-:W-:-:S04]  /*1f50*/  USHF.R.U32.HI UR4, URZ, 0x2, UR4 ;  /* 0x000000023f047899 */ /* 0x000fc80008011604 */
[----:B------:R-:W-:-:S06]  /*1f60*/  UIMAD UR4, UR4, -0x7, UR6 ;  /* 0xfffffff9040478a4 */ /* 0x000fcc000f8e0206 */
[----:B------:R-:W-:-:S04]  /*1f70*/  IMAD.U32 R3, RZ, RZ, UR4 ;  /* 0x00000004ff037e24 */ /* 0x000fc8000f8e00ff */
[----:B------:R-:W-:-:S04]  /*1f80*/  IMAD R0, R3, 0x8, R6 ;  /* 0x0000000803007824 */ /* 0x000fc800078e0206 */
[----:B------:R-:W-:-:S05]  /*1f90*/  VIADD R0, R0, 0x38 ;  /* 0x0000003800007836 */ /* 0x000fca0000000000 */
[----:B------:R-:W-:-:S04]  /*1fa0*/  PRMT R0, R19, 0x654, R0 ;  /* 0x0000065413007816 */ /* 0x000fc80000000000 */
[----:B------:R0:W-:Y:S03]  /*1fb0*/  SYNCS.ARRIVE.TRANS64.RED.A1T0 RZ, [R0+URZ], RZ ;  /* 0x000000ff00ff79a7 */ /* 0x0001e6000810043f */
.L_x_33:
[----:B------:R-:W-:Y:S05]  /*1fc0*/  BSYNC B0 ;  /* 0x0000000000007941 */ /* 0x000fea0003800000 */
.L_x_32:
[----:B------:R-:W-:Y:S05]  /*1fd0*/  @P0 BRA `(.L_x_30) ;  /* 0x0000000000040947 */ /* 0x000fea0003800000 */
[----:B------:R-:W-:Y:S01]  /*1fe0*/  BPT.TRAP 0x1 ;  /* 0x000000040000795c */ /* 0x000fe20000300000 */
.L_x_30:
[----:B------:R-:W-:Y:S01]  /*1ff0*/  UISETP.GE.U32.AND UP1, UPT, UR43, 0x7, UPT ;  /* 0x000000072b00788c */ /* 0x000fe2000bf26070 */
[----:B------:R-:W-:Y:S01]  /*2000*/  IMAD.SHL.U32 R3, R100, 0x80, RZ ;  /* 0x0000008064037824 */ /* 0x000fe200078e00ff */
[----:B------:R-:W-:Y:S01]  /*2010*/  UIADD3 UR42, UR43, UR42, URZ ;  /* 0x0000002a2b2a7290 */ /* 0x000fe2000fffe03f */
[----:B------:R-:W-:Y:S01]  /*2020*/  SHF.R.S32.HI R13, RZ, 0x1f, R99 ;  /* 0x0000001fff0d7819 */ /* 0x000fe20000011463 */
[----:B------:R-:W-:Y:S01]  /*2030*/  ULDC UR10, c[0x0][0x288] ;  /* 0x0000a200000a7ab9 */ /* 0x000fe20000000800 */
[----:B------:R-:W-:Y:S01]  /*2040*/  IMAD.SHL.U32 R7, R101, 0x80, RZ ;  /* 0x0000008065077824 */ /* 0x000fe200078e00ff */
[C---:B------:R-:W-:Y:S01]  /*2050*/  LOP3.LUT R8, R3.reuse, 0x6, R94, 0xf8, !PT ;  /* 0x0000000603087812 */ /* 0x040fe200078ef85e */
[----:B------:R-:W-:Y:S01]  /*2060*/  UISETP.GT.U32.AND UP0, UPT, UR42, 0x6, UPT ;  /* 0x000000062a00788c */ /* 0x000fe2000bf04070 */
[----:B------:R-:W-:Y:S01]  /*2070*/  ISETP.GE.AND P0, PT, R3, UR10, PT ;  /* 0x0000000a03007c0c */ /* 0x000fe2000bf06270 */
[----:B------:R-:W-:Y:S01]  /*2080*/  ULDC.64 UR6, c[0x0][0x5d0] ;  /* 0x0001740000067ab9 */ /* 0x000fe20000000a00 */
[----:B------:R-:W-:Y:S01]  /*2090*/  ULDC UR11, c[0x0][0x284] ;  /* 0x0000a100000b7ab9 */ /* 0x000fe20000000800 */
[----:B------:R-:W-:Y:S01]  /*20a0*/  @UP1 UIMAD.WIDE.U32 UR4, UR42, 0x24924925, URZ ;  /* 0x249249252a0418a5 */ /* 0x000fe2000f8e003f */
[----:B------:R-:W-:Y:S01]  /*20b0*/  SHF.R.S32.HI R9, RZ, 0x1f, R8 ;  /* 0x0000001fff097819 */ /* 0x000fe20000011408 */
[----:B0-----:R-:W-:Y:S01]  /*20c0*/  IMAD R0, R13, UR6, RZ ;  /* 0x000000060d007c24 */ /* 0x001fe2000f8e02ff */
[----:B------:R-:W-:Y:S01]  /*20d0*/  UISETP.LT.U32.AND UP0, UPT, UR43, 0x7, UP0 ;  /* 0x000000072b00788c */ /* 0x000fe20008701070 */
[----:B------:R-:W-:Y:S01]  /*20e0*/  ISETP.GE.OR P0, PT, R7, UR11, P0 ;  /* 0x0000000b07007c0c */ /* 0x000fe20008706670 */
[----:B------:R-:W-:Y:S01]  /*20f0*/  @UP1 UIADD3 UR4, UR42, -UR5, URZ ;  /* 0x800000052a041290 */ /* 0x000fe2000fffe03f */
[C---:B------:R-:W-:Y:S01]  /*2100*/  IMAD R11, R99.reuse, UR7, R0 ;  /* 0x00000007630b7c24 */ /* 0x040fe2000f8e0200 */
[----:B------:R-:W-:Y:S01]  /*2110*/  ULDC.64 UR8, c[0x0][0x5c8] ;  /* 0x0001720000087ab9 */ /* 0x000fe20000000a00 */
[----:B------:R-:W-:Y:S01]  /*2120*/  IMAD.WIDE.U32 R4, R99, UR6, R8 ;  /* 0x0000000663047c25 */ /* 0x000fe2000f8e0008 */
[----:B------:R-:W-:-:S02]  /*2130*/  USEL UR6, URZ, 0x1, !UP0 ;  /* 0x000000013f067887 */ /* 0x000fc4000c000000 */
[----:B------:R-:W-:Y:S01]  /*2140*/  @UP1 ULEA.HI UR4, UR4, UR5, URZ, 0x1f ;  /* 0x0000000504041291 */ /* 0x000fe2000f8ff83f */
[----:B------:R-:W-:Y:S01]  /*2150*/  IMAD.WIDE R100, R101, 0x80, R22 ;  /* 0x0000008065647825 */ /* 0x000fe200078e0216 */
[----:B------:R-:W-:Y:S02]  /*2160*/  ULOP3.LUT UR40, UR40, UR6, URZ, 0x3c, !UPT ;  /* 0x0000000628287292 */ /* 0x000fe4000f8e3c3f */
[----:B------:R-:W-:Y:S01]  /*2170*/  @UP1 USHF.R.U32.HI UR4, URZ, 0x2, UR4 ;  /* 0x000000023f041899 */ /* 0x000fe20008011604 */
[----:B------:R-:W-:Y:S02]  /*2180*/  IMAD.IADD R5, R5, 0x1, R11 ;  /* 0x0000000105057824 */ /* 0x000fe400078e020b */
[----:B------:R-:W-:Y:S01]  /*2190*/  IMAD R11, R101, UR8, RZ ;  /* 0x00000008650b7c24 */ /* 0x000fe2000f8e02ff */
[----:B------:R-:W-:Y:S01]  /*21a0*/  @UP1 ULOP3.LUT UR40, UR40, 0x1, UR4, 0x78, !UPT ;  /* 0x0000000128281892 */ /* 0x000fe2000f8e7804 */
[----:B------:R-:W-:-:S04]  /*21b0*/  IMAD.WIDE.U32 R104, R100, UR8, R4 ;  /* 0x0000000864687c25 */ /* 0x000fc8000f8e0004 */
[----:B------:R-:W-:Y:S02]  /*21c0*/  IMAD R11, R100, UR9, R11 ;  /* 0x00000009640b7c24 */ /* 0x000fe4000f8e020b */
[----:B------:R-:W-:Y:S01]  /*21d0*/  IMAD.MOV.U32 R0, RZ, RZ, -0x1 ;  /* 0xffffffffff007424 */ /* 0x000fe200078e00ff */
[----:B------:R-:W-:Y:S06]  /*21e0*/  @P0 BRA `(.L_x_34) ;  /* 0x0000004000040947 */ /* 0x000fec0003800000 */
[----:B-----5:R-:W-:Y:S01]  /*21f0*/  FSETP.NEU.AND P1, PT, R89, RZ, PT ;  /* 0x000000ff5900720b */ /* 0x020fe20003f2d000 */
[----:B------:R-:W-:Y:S01]  /*2200*/  IMAD.IADD R4, R93, 0x1, -R3 ;  /* 0x000000015d047824 */ /* 0x000fe200078e0a03 */
[----:B------:R-:W-:Y:S01]  /*2210*/  BSSY B0, `(.L_x_34) ;  /* 0x00003fe000007945 */ /* 0x000fe20003800000 */
[----:B------:R-:W-:Y:S02]  /*2220*/  IMAD.IADD R3, R98, 0x1, -R7 ;  /* 0x0000000162037824 */ /* 0x000fe400078e0a07 */
[----:B------:R-:W-:Y:S01]  /*2230*/  IMAD.IADD R115, R105, 0x1, R11 ;  /* 0x0000000169737824 */ /* 0x000fe200078e020b */
[----:B------:R-:W-:-:S04]  /*2240*/  ISETP.GT.AND P0, PT, R4, RZ, PT ;  /* 0x000000ff0400720c */ /* 0x000fc80003f04270 */
[----:B------:R-:W-:-:S03]  /*2250*/  ISETP.GT.AND P3, PT, R3, RZ, P0 ;  /* 0x000000ff0300720c */ /* 0x000fc60000764270 */
[----:B------:R-:W-:Y:S10]  /*2260*/  @!P1 BRA `(.L_x_35) ;  /* 0x0000002c00289947 */ /* 0x000ff40003800000 */
[----:B------:R-:W0:Y:S01]  /*2270*/  LDC.64 R108, c[0x0][0x5b8] ;  /* 0x00016e00ff6c7b82 */ /* 0x000e220000000a00 */
[----:B------:R-:W-:-:S07]  /*2280*/  ULDC.64 UR4, c[0x0][0x5c0] ;  /* 0x0001700000047ab9 */ /* 0x000fce0000000a00 */
[----:B------:R-:W1:Y:S08]  /*2290*/  LDC.64 R110, c[0x0][0x5b0] ;  /* 0x00016c00ff6e7b82 */ /* 0x000e700000000a00 */
[----:B------:R-:W2:Y:S01]  /*22a0*/  LDC.64 R112, c[0x0][0x5a8] ;  /* 0x00016a00ff707b82 */ /* 0x000ea20000000a00 */
[-C--:B0-----:R-:W-:Y:S02]  /*22b0*/  IMAD R6, R13, R108.reuse, RZ ;  /* 0x0000006c0d067224 */ /* 0x081fe400078e02ff */
[----:B------:R-:W-:-:S04]  /*22c0*/  IMAD.WIDE.U32 R106, R99, R108, R8 ;  /* 0x0000006c636a7225 */ /* 0x000fc800078e0008 */
[----:B------:R-:W-:Y:S02]  /*22d0*/  IMAD R105, R99, R109, R6 ;  /* 0x0000006d63697224 */ /* 0x000fe400078e0206 */
[-C--:B-1----:R-:W-:Y:S02]  /*22e0*/  IMAD R5, R101, R110.reuse, RZ ;  /* 0x0000006e65057224 */ /* 0x082fe400078e02ff */
[----:B------:R-:W-:Y:S02]  /*22f0*/  IMAD.IADD R13, R107, 0x1, R105 ;  /* 0x000000016b0d7824 */ /* 0x000fe400078e0269 */
[----:B------:R-:W-:Y:S02]  /*2300*/  IMAD.MOV.U32 R12, RZ, RZ, R106 ;  /* 0x000000ffff0c7224 */ /* 0x000fe400078e006a */
[C---:B------:R-:W-:Y:S02]  /*2310*/  IMAD R109, R100.reuse, R111, R5 ;  /* 0x0000006f646d7224 */ /* 0x040fe400078e0205 */
[----:B------:R-:W-:-:S04]  /*2320*/  IMAD.WIDE.U32 R6, R100, R110, R12 ;  /* 0x0000006e64067225 */ /* 0x000fc800078e000c */
[----:B------:R-:W-:Y:S01]  /*2330*/  IMAD.IADD R5, R7, 0x1, R109 ;  /* 0x0000000107057824 */ /* 0x000fe200078e026d */
[----:B--2---:R-:W-:-:S04]  /*2340*/  LEA R14, P1, R6, R112, 0x1 ;  /* 0x00000070060e7211 */ /* 0x004fc800078208ff */
[----:B------:R-:W-:-:S05]  /*2350*/  LEA.HI.X R15, R6, R113, R5, 0x1, P1 ;  /* 0x00000071060f7211 */ /* 0x000fca00008f0c05 */
[----:B------:R0:W2:Y:S01]  /*2360*/  @P3 LDG.E.LTC128B.U16 R5, desc[UR36][R14.64] ;  /* 0x000000240e053981 */ /* 0x0000a2000c1e1520 */
[----:B------:R-:W-:Y:S01]  /*2370*/  IMAD.WIDE.U32 R6, R100, R110, R8 ;  /* 0x0000006e64067225 */ /* 0x000fe200078e0008 */
[----:B------:R-:W-:Y:S03]  /*2380*/  BSSY B1, `(.L_x_36) ;  /* 0x0000013000017945 */ /* 0x000fe60003800000 */
[----:B------:R-:W-:Y:S02]  /*2390*/  IMAD.IADD R7, R109, 0x1, R7 ;  /* 0x000000016d077824 */ /* 0x000fe400078e0207 */
[----:B------:R-:W-:Y:S01]  /*23a0*/  IMAD.WIDE.U32 R20, R99, R108, R6 ;  /* 0x0000006c63147225 */ /* 0x000fe200078e0006 */
[----:B0-----:R-:W-:-:S03]  /*23b0*/  SHF.L.U64.HI R15, R110, 0x3, R111 ;  /* 0x000000036e0f7819 */ /* 0x001fc6000001026f */
[----:B------:R-:W-:Y:S01]  /*23c0*/  IMAD.IADD R7, R105, 0x1, R21 ;  /* 0x0000000169077824 */ /* 0x000fe200078e0215 */
[----:B------:R-:W-:Y:S01]  /*23d0*/  LEA R6, P4, R20, R112, 0x1 ;  /* 0x0000007014067211 */ /* 0x000fe200078808ff */
[----:B------:R-:W-:-:S03]  /*23e0*/  IMAD.SHL.U32 R14, R110, 0x8, RZ ;  /* 0x000000086e0e7824 */ /* 0x000fc600078e00ff */
[----:B------:R-:W-:Y:S01]  /*23f0*/  LEA.HI.X R7, R20, R113, R7, 0x1, P4 ;  /* 0x0000007114077211 */ /* 0x000fe200020f0c07 */
[----:B--2---:R-:W-:-:S05]  /*2400*/  HADD2.F32 R10, -RZ, R5.H0_H0 ;  /* 0x20000005ff0a7230 */ /* 0x004fca0000004100 */
[----:B------:R-:W-:Y:S01]  /*2410*/  FMUL R11, R10, R89 ;  /* 0x000000590a0b7220 */ /* 0x000fe20000400000 */
[----:B------:R-:W-:-:S03]  /*2420*/  LEA R10, P1, R104, UR4, 0x1 ;  /* 0x00000004680a7c11 */ /* 0x000fc6000f8208ff */
[----:B------:R-:W-:Y:S01]  /*2430*/  FFMA R24, R24, R88, R11 ;  /* 0x0000005818187223 */ /* 0x000fe2000000000b */
[----:B------:R-:W-:Y:S02]  /*2440*/  LEA.HI.X R11, R104, UR5, R115, 0x1, P1 ;  /* 0x00000005680b7c11 */ /* 0x000fe400088f0c73 */
[----:B------:R-:W-:Y:S02]  /*2450*/  ISETP.GT.AND P1, PT, R4, 0x1, PT ;  /* 0x000000010400780c */ /* 0x000fe40003f24270 */
[----:B------:R-:W-:Y:S02]  /*2460*/  F2FP.F16.F32.PACK_AB R24, RZ, R24 ;  /* 0x00000018ff18723e */ /* 0x000fe400000000ff */
[----:B------:R-:W-:-:S03]  /*2470*/  ISETP.GT.AND P2, PT, R3, RZ, P1 ;  /* 0x000000ff0300720c */ /* 0x000fc60000f44270 */
[----:B------:R0:W-:Y:S10]  /*2480*/  @P3 STG.E.U16 desc[UR36][R10.64], R24 ;  /* 0x000000180a003986 */ /* 0x0001f4000c101524 */
[----:B------:R-:W-:Y:S05]  /*2490*/  @!P2 BRA `(.L_x_37) ;  /* 0x000000000004a947 */ /* 0x000fea0003800000 */
[----:B------:R1:W5:Y:S02]  /*24a0*/  LDG.E.LTC128B.U16 R5, desc[UR36][R6.64+0x2] ;  /* 0x0000022406057981 */ /* 0x000364000c1e1520 */
.L_x_37:
[----:B------:R-:W-:Y:S05]  /*24b0*/  BSYNC B1 ;  /* 0x0000000000017941 */ /* 0x000fea0003800000 */
.L_x_36:
[----:B-----5:R-:W-:Y:S01]  /*24c0*/  HADD2.F32 R12, -RZ, R5.H0_H0 ;  /* 0x20000005ff0c7230 */ /* 0x020fe20000004100 */
[----:B------:R-:W-:Y:S01]  /*24d0*/  ISETP.GT.AND P0, PT, R3, 0x8, P0 ;  /* 0x000000080300780c */ /* 0x000fe20000704270 */
[----:B------:R-:W-:Y:S01]  /*24e0*/  IMAD.WIDE.U32 R20, R100, R110, R14 ;  /* 0x0000006e64147225 */ /* 0x000fe200078e000e */
[----:B0-----:R-:W-:-:S03]  /*24f0*/  PRMT R24, R5, 0x7610, R24 ;  /* 0x0000761005187816 */ /* 0x001fc60000000018 */
[----:B------:R-:W-:Y:S01]  /*2500*/  FMUL R12, R12, R89 ;  /* 0x000000590c0c7220 */ /* 0x000fe20000400000 */
[----:B------:R-:W-:Y:S01]  /*2510*/  IMAD.IADD R109, R109, 0x1, R21 ;  /* 0x000000016d6d7824 */ /* 0x000fe200078e0215 */
[----:B------:R-:W-:Y:S02]  /*2520*/  IADD3 R106, P3, R106, R20, RZ ;  /* 0x000000146a6a7210 */ /* 0x000fe40007f7e0ff */
[----:B------:R-:W-:-:S03]  /*2530*/  FFMA R12, R25, R88, R12 ;  /* 0x00000058190c7223 */ /* 0x000fc6000000000c */
[----:B------:R-:W-:Y:S01]  /*2540*/  IMAD.X R13, R109, 0x1, R13, P3 ;  /* 0x000000016d0d7824 */ /* 0x000fe200018e060d */
[C---:B------:R-:W-:Y:S02]  /*2550*/  LEA R14, P3, R106.reuse, R112, 0x1 ;  /* 0x000000706a0e7211 */ /* 0x040fe400078608ff */
[----:B------:R-:W-:Y:S02]  /*2560*/  F2FP.F16.F32.PACK_AB R12, RZ, R12 ;  /* 0x0000000cff0c723e */ /* 0x000fe400000000ff */
[----:B------:R-:W-:Y:S02]  /*2570*/  LEA.HI.X R15, R106, R113, R13, 0x1, P3 ;  /* 0x000000716a0f7211 */ /* 0x000fe400018f0c0d */
[----:B------:R-:W-:-:S05]  /*2580*/  PRMT R21, R12, 0x7610, R21 ;  /* 0x000076100c157816 */ /* 0x000fca0000000015 */
[----:B------:R0:W-:Y:S04]  /*2590*/  @P2 STG.E.U16 desc[UR36][R10.64+0x2], R21 ;  /* 0x000002150a002986 */ /* 0x0001e8000c101524 */
[----:B------:R-:W2:Y:S01]  /*25a0*/  @P0 LDG.E.LTC128B.U16 R24, desc[UR36][R14.64] ;  /* 0x000000240e180981 */ /* 0x000ea2000c1e1520 */
[----:B------:R-:W-:Y:S01]  /*25b0*/  IADD3 R20, P2, R8, R20, RZ ;  /* 0x0000001408147210 */ /* 0x000fe20007f5e0ff */
[----:B------:R-:W-:Y:S01]  /*25c0*/  BSSY B1, `(.L_x_38) ;  /* 0x0000011000017945 */ /* 0x000fe20003800000 */
[C---:B------:R-:W-:Y:S02]  /*25d0*/  SHF.L.U64.HI R13, R90.reuse, 0x1, R91 ;  /* 0x000000015a0d7819 */ /* 0x040fe4000001025b */
[----:B------:R-:W-:Y:S01]  /*25e0*/  ISETP.GT.AND P1, PT, R3, 0x8, P1 ;  /* 0x000000080300780c */ /* 0x000fe20000f24270 */
[----:B0-----:R-:W-:Y:S01]  /*25f0*/  IMAD.X R21, R9, 0x1, R109, P2 ;  /* 0x0000000109157824 */ /* 0x001fe200010e066d */
[----:B------:R-:W-:Y:S01]  /*2600*/  LEA R12, P2, R90, R10, 0x1 ;  /* 0x0000000a5a0c7211 */ /* 0x000fe200078408ff */
[----:B------:R-:W-:-:S04]  /*2610*/  IMAD.WIDE.U32 R20, R99, R108, R20 ;  /* 0x0000006c63147225 */ /* 0x000fc800078e0014 */
[----:B------:R-:W-:Y:S02]  /*2620*/  IMAD.X R13, R13, 0x1, R11, P2 ;  /* 0x000000010d0d7824 */ /* 0x000fe400010e060b */
[----:B------:R-:W-:Y:S02]  /*2630*/  IMAD.IADD R9, R105, 0x1, R21 ;  /* 0x0000000169097824 */ /* 0x000fe400078e0215 */
[----:B--2---:R-:W-:-:S05]  /*2640*/  HADD2.F32 R8, -RZ, R24.H0_H0 ;  /* 0x20000018ff087230 */ /* 0x004fca0000004100 */
[----:B------:R-:W-:Y:S01]  /*2650*/  FMUL R5, R8, R89 ;  /* 0x0000005908057220 */ /* 0x000fe20000400000 */
[----:B------:R-:W-:-:S03]  /*2660*/  LEA R8, P3, R20, R112, 0x1 ;  /* 0x0000007014087211 */ /* 0x000fc600078608ff */
[----:B------:R-:W-:Y:S01]  /*2670*/  FFMA R5, R26, R88, R5 ;  /* 0x000000581a057223 */ /* 0x000fe20000000005 */
[----:B------:R-:W-:-:S04]  /*2680*/  LEA.HI.X R9, R20, R113, R9, 0x1, P3 ;  /* 0x0000007114097211 */ /* 0x000fc800018f0c09 */
[----:B------:R-:W-:-:S05]  /*2690*/  F2FP.F16.F32.PACK_AB R5, RZ, R5 ;  /* 0x00000005ff05723e */ /* 0x000fca00000000ff */
[----:B------:R0:W-:Y:S01]  /*26a0*/  @P0 STG.E.U16 desc[UR36][R12.64], R5 ;  /* 0x000000050c000986 */ /* 0x0001e2000c101524 */
[----:B------:R-:W-:Y:S05]  /*26b0*/  @!P1 BRA `(.L_x_39) ;  /* 0x0000000000049947 */ /* 0x000fea0003800000 */
[----:B------:R2:W5:Y:S02]  /*26c0*/  LDG.E.LTC128B.U16 R24, desc[UR36][R8.64+0x2] ;  /* 0x0000022408187981 */ /* 0x000564000c1e1520 */
.L_x_39:
[----:B------:R-:W-:Y:S05]  /*26d0*/  BSYNC B1 ;  /* 0x0000000000017941 */ /* 0x000fea0003800000 */
.L_x_38:
[----:B-----5:R-:W-:Y:S01]  /*26e0*/  HADD2.F32 R14, -RZ, R24.H0_H0 ;  /* 0x20000018ff0e7230 */ /* 0x020fe20000004100 */
[----:B------:R-:W-:Y:S01]  /*26f0*/  ISETP.GT.AND P0, PT, R4, 0x8, PT ;  /* 0x000000080400780c */ /* 0x000fe20003f04270 */
[----:B------:R-:W-:Y:S03]  /*2700*/  BSSY B1, `(.L_x_40) ;  /* 0x0000008000017945 */ /* 0x000fe60003800000 */
[----:B------:R-:W-:Y:S01]  /*2710*/  FMUL R14, R14, R89 ;  /* 0x000000590e0e7220 */ /* 0x000fe20000400000 */
[----:B------:R-:W-:-:S03]  /*2720*/  ISETP.GT.AND P2, PT, R3, RZ, P0 ;  /* 0x000000ff0300720c */ /* 0x000fc60000744270 */
[----:B------:R-:W-:-:S05]  /*2730*/  FFMA R14, R27, R88, R14 ;  /* 0x000000581b0e7223 */ /* 0x000fca000000000e */
[----:B------:R-:W-:-:S05]  /*2740*/  F2FP.F16.F32.PACK_AB R14, RZ, R14 ;  /* 0x0000000eff0e723e */ /* 0x000fca00000000ff */
[----:B------:R3:W-:Y:S01]  /*2750*/  @P1 STG.E.U16 desc[UR36][R12.64+0x2], R14 ;  /* 0x0000020e0c001986 */ /* 0x0007e2000c101524 */
[----:B------:R-:W-:Y:S05]  /*2760*/  @!P2 BRA `(.L_x_41) ;  /* 0x000000000004a947 */ /* 0x000fea0003800000 */
[----:B------:R4:W5:Y:S02]  /*2770*/  LDG.E.LTC128B.U16 R24, desc[UR36][R6.64+0x10] ;  /* 0x0000102406187981 */ /* 0x000964000c1e1520 */
.L_x_41:
[----:B------:R-:W-:Y:S05]  /*2780*/  BSYNC B1 ;  /* 0x0000000000017941 */ /* 0x000fea0003800000 */
.L_x_40:
[----:B---3-5:R-:W-:Y:S01]  /*2790*/  HADD2.F32 R14, -RZ, R24.H0_H0 ;  /* 0x20000018ff0e7230 */ /* 0x028fe20000004100 */
[----:B------:R-:W-:Y:S01]  /*27a0*/  ISETP.GT.AND P1, PT, R4, 0x9, PT ;  /* 0x000000090400780c */ /* 0x000fe20003f24270 */
[----:B------:R-:W-:Y:S03]  /*27b0*/  BSSY B1, `(.L_x_42) ;  /* 0x0000008000017945 */ /* 0x000fe60003800000 */
[----:B0-----:R-:W-:Y:S01]  /*27c0*/  FMUL R5, R14, R89 ;  /* 0x000000590e057220 */ /* 0x001fe20000400000 */
[----:B------:R-:W-:-:S03]  /*27d0*/  ISETP.GT.AND P3, PT, R3, RZ, P1 ;  /* 0x000000ff0300720c */ /* 0x000fc60000f64270 */
[----:B------:R-:W-:-:S05]  /*27e0*/  FFMA R5, R28, R88, R5 ;  /* 0x000000581c057223 */ /* 0x000fca0000000005 */
[----:B------:R-:W-:-:S05]  /*27f0*/  F2FP.F16.F32.PACK_AB R5, RZ, R5 ;  /* 0x00000005ff05723e */ /* 0x000fca00000000ff */
[----:B------:R0:W-:Y:S01]  /*2800*/  @P2 STG.E.U16 desc[UR36][R10.64+0x10], R5 ;  /* 0x000010050a002986 */ /* 0x0001e2000c101524 */
[----:B------:R-:W-:Y:S05]  /*2810*/  @!P3 BRA `(.L_x_43) ;  /* 0x000000000004b947 */ /* 0x000fea0003800000 */
[----:B------:R3:W5:Y:S02]  /*2820*/  LDG.E.LTC128B.U16 R24, desc[UR36][R6.64+0x12] ;  /* 0x0000122406187981 */ /* 0x000764000c1e1520 */
.L_x_43:
[----:B------:R-:W-:Y:S05]  /*2830*/  BSYNC B1 ;  /* 0x0000000000017941 */ /* 0x000fea0003800000 */
.L_x_42:
[----:B-----5:R-:W-:Y:S01]  /*2840*/  HADD2.F32 R14, -RZ, R24.H0_H0 ;  /* 0x20000018ff0e7230 */ /* 0x020fe20000004100 */
[----:B------:R-:W-:Y:S01]  /*2850*/  ISETP.GT.AND P0, PT, R3, 0x8, P0 ;  /* 0x000000080300780c */ /* 0x000fe20000704270 */
[----:B------:R-:W-:Y:S03]  /*2860*/  BSSY B1, `(.L_x_44) ;  /* 0x0000007000017945 */ /* 0x000fe60003800000 */
[----:B------:R-:W-:-:S04]  /*2870*/  FMUL R14, R14, R89 ;  /* 0x000000590e0e7220 */ /* 0x000fc80000400000 */
[----:B------:R-:W-:-:S05]  /*2880*/  FFMA R14, R29, R88, R14 ;  /* 0x000000581d0e7223 */ /* 0x000fca000000000e */
[----:B------:R-:W-:-:S05]  /*2890*/  F2FP.F16.F32.PACK_AB R14, RZ, R14 ;  /* 0x0000000eff0e723e */ /* 0x000fca00000000ff */
[----:B------:R0:W-:Y:S01]  /*28a0*/  @P3 STG.E.U16 desc[UR36][R10.64+0x12], R14 ;  /* 0x0000120e0a003986 */ /* 0x0001e2000c101524 */
[----:B------:R-:W-:Y:S05]  /*28b0*/  @!P0 BRA `(.L_x_45) ;  /* 0x0000000000048947 */ /* 0x000fea0003800000 */
[----:B------:R0:W5:Y:S02]  /*28c0*/  LDG.E.LTC128B.U16 R24, desc[UR36][R8.64+0x10] ;  /* 0x0000102408187981 */ /* 0x000164000c1e1520 */
.L_x_45:
[----:B------:R-:W-:Y:S05]  /*28d0*/  BSYNC B1 ;  /* 0x0000000000017941 */ /* 0x000fea0003800000 */
.L_x_44:
[----:B0----5:R-:W-:Y:S01]  /*28e0*/  HADD2.F32 R14, -RZ, R24.H0_H0 ;  /* 0x20000018ff0e7230 */ /* 0x021fe20000004100 */
        /* <DEDUP_REMOVED lines=8> */
.L_x_47:
[----:B------:R-:W-:Y:S05]  /*2970*/  BSYNC B1 ;  /* 0x0000000000017941 */ /* 0x000fea0003800000 */
.L_x_46:
        /* <DEDUP_REMOVED lines=10> */
.L_x_49:
[----:B------:R-:W-:Y:S05]  /*2a20*/  BSYNC B1 ;  /* 0x0000000000017941 */ /* 0x000fea0003800000 */
.L_x_48:
[----:B0----5:R-:W-:Y:S01]  /*2a30*/  HADD2.F32 R14, -RZ, R24.H0_H0 ;  /* 0x20000018ff0e7230 */ /* 0x021fe20000004100 */
        /* <DEDUP_REMOVED lines=9> */
.L_x_51:
[----:B------:R-:W-:Y:S05]  /*2ad0*/  BSYNC B1 ;  /* 0x0000000000017941 */ /* 0x000fea0003800000 */
.L_x_50:
        /* <DEDUP_REMOVED lines=9> */
.L_x_53:
[----:B------:R-:W-:Y:S05]  /*2b70*/  BSYNC B1 ;  /* 0x0000000000017941 */ /* 0x000fea0003800000 */
.L_x_52:
        /* <DEDUP_REMOVED lines=9> */
.L_x_55:
[----:B------:R-:W-:Y:S05]  /*2c10*/  BSYNC B1 ;  /* 0x0000000000017941 */ /* 0x000fea0003800000 */
.L_x_54:
        /* <DEDUP_REMOVED lines=10> */
.L_x_57:
[----:B------:R-:W-:Y:S05]  /*2cc0*/  BSYNC B1 ;  /* 0x0000000000017941 */ /* 0x000fea0003800000 */
.L_x_56:
        /* <DEDUP_REMOVED lines=10> */
.L_x_59:
[----:B------:R-:W-:Y:S05]  /*2d70*/  BSYNC B1 ;  /* 0x0000000000017941 */ /* 0x000fea0003800000 */
.L_x_58:
        /* <DEDUP_REMOVED lines=9> */
.L_x_61:
[----:B------:R-:W-:Y:S05]  /*2e10*/  BSYNC B1 ;  /* 0x0000000000017941 */ /* 0x000fea0003800000 */
.L_x_60:
        /* <DEDUP_REMOVED lines=9> */
.L_x_63:
[----:B------:R-:W-:Y:S05]  /*2eb0*/  BSYNC B1 ;  /* 0x0000000000017941 */ /* 0x000fea0003800000 */
.L_x_62:
        /* <DEDUP_REMOVED lines=10> */
.L_x_65:
[----:B------:R-:W-:Y:S05]  /*2f60*/  BSYNC B1 ;  /* 0x0000000000017941 */ /* 0x000fea0003800000 */
.L_x_64:
        /* <DEDUP_REMOVED lines=10> */
.L_x_67:
[----:B------:R-:W-:Y:S05]  /*3010*/  BSYNC B1 ;  /* 0x0000000000017941 */ /* 0x000fea0003800000 */
.L_x_66:
        /* <DEDUP_REMOVED lines=9> */
.L_x_69:
[----:B------:R-:W-:Y:S05]  /*30b0*/  BSYNC B1 ;  /* 0x0000000000017941 */ /* 0x000fea0003800000 */
.L_x_68:
        /* <DEDUP_REMOVED lines=9> */
.L_x_71:
[----:B------:R-:W-:Y:S05]  /*3150*/  BSYNC B1 ;  /* 0x0000000000017941 */ /* 0x000fea0003800000 */
.L_x_70:
        /* <DEDUP_REMOVED lines=10> */
.L_x_73:
[----:B------:R-:W-:Y:S05]  /*3200*/  BSYNC B1 ;  /* 0x0000000000017941 */ /* 0x000fea0003800000 */
.L_x_72:
        /* <DEDUP_REMOVED lines=10> */
.L_x_75:
[----:B------:R-:W-:Y:S05]  /*32b0*/  BSYNC B1 ;  /* 0x0000000000017941 */ /* 0x000fea0003800000 */
.L_x_74:
        /* <DEDUP_REMOVED lines=9> */
.L_x_77:
[----:B------:R-:W-:Y:S05]  /*3350*/  BSYNC B1 ;  /* 0x0000000000017941 */ /* 0x000fea0003800000 */
.L_x_76:
        /* <DEDUP_REMOVED lines=9> */
.L_x_79:
[----:B------:R-:W-:Y:S05]  /*33f0*/  BSYNC B1 ;  /* 0x0000000000017941 */ /* 0x000fea0003800000 */
.L_x_78:
        /* <DEDUP_REMOVED lines=10> */
.L_x_81:
[----:B------:R-:W-:Y:S05]  /*34a0*/  BSYNC B1 ;  /* 0x0000000000017941 */ /* 0x000fea0003800000 */
.L_x_80:
        /* <DEDUP_REMOVED lines=10> */
.L_x_83:
[----:B------:R-:W-:Y:S05]  /*3550*/  BSYNC B1 ;  /* 0x0000000000017941 */ /* 0x000fea0003800000 */
.L_x_82:
        /* <DEDUP_REMOVED lines=9> */
.L_x_85:
[----:B------:R-:W-:Y:S05]  /*35f0*/  BSYNC B1 ;  /* 0x0000000000017941 */ /* 0x000fea0003800000 */
.L_x_84:
        /* <DEDUP_REMOVED lines=9> */
.L_x_87:
[----:B------:R-:W-:Y:S05]  /*3690*/  BSYNC B1 ;  /* 0x0000000000017941 */ /* 0x000fea0003800000 */
.L_x_86:
        /* <DEDUP_REMOVED lines=10> */
.L_x_89:
[----:B------:R-:W-:Y:S05]  /*3740*/  BSYNC B1 ;  /* 0x0000000000017941 */ /* 0x000fea0003800000 */
.L_x_88:
        /* <DEDUP_REMOVED lines=10> */
.L_x_91:
[----:B------:R-:W-:Y:S05]  /*37f0*/  BSYNC B1 ;  /* 0x0000000000017941 */ /* 0x000fea0003800000 */
.L_x_90:
        /* <DEDUP_REMOVED lines=9> */
.L_x_93:
[----:B------:R-:W-:Y:S05]  /*3890*/  BSYNC B1 ;  /* 0x0000000000017941 */ /* 0x000fea0003800000 */
.L_x_92:
        /* <DEDUP_REMOVED lines=9> */
.L_x_95:
[----:B------:R-:W-:Y:S05]  /*3930*/  BSYNC B1 ;  /* 0x0000000000017941 */ /* 0x000fea0003800000 */
.L_x_94:
        /* <DEDUP_REMOVED lines=10> */
.L_x_97:
[----:B------:R-:W-:Y:S05]  /*39e0*/  BSYNC B1 ;  /* 0x0000000000017941 */ /* 0x000fea0003800000 */
.L_x_96:
        /* <DEDUP_REMOVED lines=10> */
.L_x_99:
[----:B------:R-:W-:Y:S05]  /*3a90*/  BSYNC B1 ;  /* 0x0000000000017941 */ /* 0x000fea0003800000 */
.L_x_98:
        /* <DEDUP_REMOVED lines=9> */
.L_x_101:
[----:B------:R-:W-:Y:S05]  /*3b30*/  BSYNC B1 ;  /* 0x0000000000017941 */ /* 0x000fea0003800000 */
.L_x_100:
        /* <DEDUP_REMOVED lines=9> */
.L_x_103:
[----:B------:R-:W-:Y:S05]  /*3bd0*/  BSYNC B1 ;  /* 0x0000000000017941 */ /* 0x000fea0003800000 */
.L_x_102:
        /* <DEDUP_REMOVED lines=10> */
.L_x_105:
[----:B------:R-:W-:Y:S05]  /*3c80*/  BSYNC B1 ;  /* 0x0000000000017941 */ /* 0x000fea0003800000 */
.L_x_104:
        /* <DEDUP_REMOVED lines=10> */
.L_x_107:
[----:B------:R-:W-:Y:S05]  /*3d30*/  BSYNC B1 ;  /* 0x0000000000017941 */ /* 0x000fea0003800000 */
.L_x_106:
        /* <DEDUP_REMOVED lines=9> */
.L_x_109:
[----:B------:R-:W-:Y:S05]  /*3dd0*/  BSYNC B1 ;  /* 0x0000000000017941 */ /* 0x000fea0003800000 */
.L_x_108:
        /* <DEDUP_REMOVED lines=9> */
.L_x_111:
[----:B------:R-:W-:Y:S05]  /*3e70*/  BSYNC B1 ;  /* 0x0000000000017941 */ /* 0x000fea0003800000 */
.L_x_110:
        /* <DEDUP_REMOVED lines=10> */
.L_x_113:
[----:B------:R-:W-:Y:S05]  /*3f20*/  BSYNC B1 ;  /* 0x0000000000017941 */ /* 0x000fea0003800000 */
.L_x_112:
        /* <DEDUP_REMOVED lines=10> */
.L_x_115:
[----:B------:R-:W-:Y:S05]  /*3fd0*/  BSYNC B1 ;  /* 0x0000000000017941 */ /* 0x000fea0003800000 */
.L_x_114:
        /* <DEDUP_REMOVED lines=9> */
.L_x_117:
[----:B------:R-:W-:Y:S05]  /*4070*/  BSYNC B1 ;  /* 0x0000000000017941 */ /* 0x000fea0003800000 */
.L_x_116:
        /* <DEDUP_REMOVED lines=9> */
.L_x_119:
[----:B------:R-:W-:Y:S05]  /*4110*/  BSYNC B1 ;  /* 0x0000000000017941 */ /* 0x000fea0003800000 */
.L_x_118:
        /* <DEDUP_REMOVED lines=10> */
.L_x_121:
[----:B------:R-:W-:Y:S05]  /*41c0*/  BSYNC B1 ;  /* 0x0000000000017941 */ /* 0x000fea0003800000 */
.L_x_120:
        /* <DEDUP_REMOVED lines=10> */
.L_x_123:
[----:B------:R-:W-:Y:S05]  /*4270*/  BSYNC B1 ;  /* 0x0000000000017941 */ /* 0x000fea0003800000 */
.L_x_122:
        /* <DEDUP_REMOVED lines=9> */
.L_x_125:
[----:B------:R-:W-:Y:S05]  /*4310*/  BSYNC B1 ;  /* 0x0000000000017941 */ /* 0x000fea0003800000 */
.L_x_124:
        /* <DEDUP_REMOVED lines=9> */
.L_x_127:
[----:B------:R-:W-:Y:S05]  /*43b0*/  BSYNC B1 ;  /* 0x0000000000017941 */ /* 0x000fea0003800000 */
.L_x_126:
        /* <DEDUP_REMOVED lines=10> */
.L_x_129:
[----:B------:R-:W-:Y:S05]  /*4460*/  BSYNC B1 ;  /* 0x0000000000017941 */ /* 0x000fea0003800000 */
.L_x_128:
        /* <DEDUP_REMOVED lines=10> */
.L_x_131:
[----:B------:R-:W-:Y:S05]  /*4510*/  BSYNC B1 ;  /* 0x0000000000017941 */ /* 0x000fea0003800000 */
.L_x_130:
        /* <DEDUP_REMOVED lines=9> */
.L_x_133:
[----:B------:R-:W-:Y:S05]  /*45b0*/  BSYNC B1 ;  /* 0x0000000000017941 */ /* 0x000fea0003800000 */
.L_x_132:
        /* <DEDUP_REMOVED lines=9> */
.L_x_135:
[----:B------:R-:W-:Y:S05]  /*4650*/  BSYNC B1 ;  /* 0x0000000000017941 */ /* 0x000fea0003800000 */
.L_x_134:
        /* <DEDUP_REMOVED lines=10> */
.L_x_137:
[----:B------:R-:W-:Y:S05]  /*4700*/  BSYNC B1 ;  /* 0x0000000000017941 */ /* 0x000fea0003800000 */
.L_x_136:
        /* <DEDUP_REMOVED lines=10> */
.L_x_139:
[----:B------:R-:W-:Y:S05]  /*47b0*/  BSYNC B1 ;  /* 0x0000000000017941 */ /* 0x000fea0003800000 */
.L_x_138:
        /* <DEDUP_REMOVED lines=9> */
.L_x_141:
[----:B------:R-:W-:Y:S05]  /*4850*/  BSYNC B1 ;  /* 0x0000000000017941 */ /* 0x000fea0003800000 */
.L_x_140:
        /* <DEDUP_REMOVED lines=9> */
.L_x_143:
[----:B------:R-:W-:Y:S05]  /*48f0*/  BSYNC B1 ;  /* 0x0000000000017941 */ /* 0x000fea0003800000 */
.L_x_142:
        /* <DEDUP_REMOVED lines=10> */
.L_x_145:
[----:B------:R-:W-:Y:S05]  /*49a0*/  BSYNC B1 ;  /* 0x0000000000017941 */ /* 0x000fea0003800000 */
.L_x_144:
        /* <DEDUP_REMOVED lines=10> */
.L_x_147:
[----:B------:R-:W-:Y:S05]  /*4a50*/  BSYNC B1 ;  /* 0x0000000000017941 */ /* 0x000fea0003800000 */
.L_x_146:
        /* <DEDUP_REMOVED lines=9> */
.L_x_149:
[----:B------:R-:W-:Y:S05]  /*4af0*/  BSYNC B1 ;  /* 0x0000000000017941 */ /* 0x000fea0003800000 */
.L_x_148:
        /* <DEDUP_REMOVED lines=9> */
.L_x_151:
[----:B------:R-:W-:Y:S05]  /*4b90*/  BSYNC B1 ;  /* 0x0000000000017941 */ /* 0x000fea0003800000 */
.L_x_150:
        /* <DEDUP_REMOVED lines=10> */
.L_x_153:
[----:B------:R-:W-:Y:S05]  /*4c40*/  BSYNC B1 ;  /* 0x0000000000017941 */ /* 0x000fea0003800000 */
.L_x_152:
[----:B0----5:R-:W-:Y:S01]  /*4c50*/  HADD2.F32 R14, -RZ, R24.H0_H0 ;  /* 0x20000018ff0e7230 */ /* 0x021fe20000004100 */
[----:B------:R-:W-:Y:S01]  /*4c60*/  ISETP.GT.AND P1, PT, R4, 0x79, PT ;  /* 0x000000790400780c */ /* 0x000fe20003f24270 */
[----:B------:R-:W-:Y:S01]  /*4c70*/  @P2 IMAD.MOV.U32 R4, RZ, RZ, R10 ;  /* 0x000000ffff042224 */ /* 0x000fe200078e000a */
[----:B------:R-:W-:Y:S02]  /*4c80*/  BSSY B1, `(.L_x_154) ;  /* 0x000000a000017945 */ /* 0x000fe40003800000 */
[----:B------:R-:W-:Y:S01]  /*4c90*/  FMUL R5, R14, R89 ;  /* 0x000000590e057220 */ /* 0x000fe20000400000 */
[----:B------:R-:W-:-:S03]  /*4ca0*/  ISETP.GT.AND P3, PT, R3, RZ, P1 ;  /* 0x000000ff0300720c */ /* 0x000fc60000f64270 */
[----:B------:R-:W-:-:S05]  /*4cb0*/  FFMA R5, R84, R88, R5 ;  /* 0x0000005854057223 */ /* 0x000fca0000000005 */
[----:B------:R-:W-:-:S04]  /*4cc0*/  F2FP.F16.F32.PACK_AB R5, RZ, R5 ;  /* 0x00000005ff05723e */ /* 0x000fc800000000ff */
[----:B------:R-:W-:Y:S01]  /*4cd0*/  PRMT R14, R5, 0x7610, R14 ;  /* 0x00007610050e7816 */ /* 0x000fe2000000000e */
[----:B------:R-:W-:-:S05]  /*4ce0*/  @P2 IMAD.MOV.U32 R5, RZ, RZ, R11 ;  /* 0x000000ffff052224 */ /* 0x000fca00078e000b */
[----:B------:R0:W-:Y:S01]  /*4cf0*/  @P2 STG.E.U16 desc[UR36][R4.64+0xf0], R14 ;  /* 0x0000f00e04002986 */ /* 0x0001e2000c101524 */
[----:B------:R-:W-:Y:S05]  /*4d00*/  @!P3 BRA `(.L_x_155) ;  /* 0x000000000004b947 */ /* 0x000fea0003800000 */
[----:B------:R0:W5:Y:S02]  /*4d10*/  LDG.E.LTC128B.U16 R24, desc[UR36][R6.64+0xf2] ;  /* 0x0000f22406187981 */ /* 0x000164000c1e1520 */
.L_x_155:
[----:B------:R-:W-:Y:S05]  /*4d20*/  BSYNC B1 ;  /* 0x0000000000017941 */ /* 0x000fea0003800000 */
.L_x_154:
        /* <DEDUP_REMOVED lines=9> */
.L_x_157:
[----:B------:R-:W-:Y:S05]  /*4dc0*/  BSYNC B1 ;  /* 0x0000000000017941 */ /* 0x000fea0003800000 */
.L_x_156:
[----:B0----5:R-:W-:Y:S01]  /*4dd0*/  HADD2.F32 R4, -RZ, R24.H0_H0 ;  /* 0x20000018ff047230 */ /* 0x021fe20000004100 */
[----:B------:R-:W-:Y:S01]  /*4de0*/  ISETP.GT.AND P1, PT, R3, 0x8, P1 ;  /* 0x000000080300780c */ /* 0x000fe20000f24270 */
[----:B------:R-:W-:Y:S03]  /*4df0*/  BSSY B1, `(.L_x_158) ;  /* 0x000000a000017945 */ /* 0x000fe60003800000 */
[----:B------:R-:W-:Y:S01]  /*4e00*/  FMUL R5, R4, R89 ;  /* 0x0000005904057220 */ /* 0x000fe20000400000 */
[----:B------:R-:W-:-:S03]  /*4e10*/  @P0 IMAD.MOV.U32 R4, RZ, RZ, R12 ;  /* 0x000000ffff040224 */ /* 0x000fc600078e000c */
[----:B------:R-:W-:-:S05]  /*4e20*/  FFMA R5, R86, R88, R5 ;  /* 0x0000005856057223 */ /* 0x000fca0000000005 */
[----:B------:R-:W-:-:S04]  /*4e30*/  F2FP.F16.F32.PACK_AB R5, RZ, R5 ;  /* 0x00000005ff05723e */ /* 0x000fc800000000ff */
[----:B-1-34-:R-:W-:Y:S01]  /*4e40*/  PRMT R6, R5, 0x7610, R6 ;  /* 0x0000761005067816 */ /* 0x01afe20000000006 */
[----:B------:R-:W-:-:S05]  /*4e50*/  @P0 IMAD.MOV.U32 R5, RZ, RZ, R13 ;  /* 0x000000ffff050224 */ /* 0x000fca00078e000d */
[----:B------:R0:W-:Y:S01]  /*4e60*/  @P0 STG.E.U16 desc[UR36][R4.64+0xf0], R6 ;  /* 0x0000f00604000986 */ /* 0x0001e2000c101524 */
[----:B------:R-:W-:Y:S05]  /*4e70*/  @!P1 BRA `(.L_x_159) ;  /* 0x0000000000049947 */ /* 0x000fea0003800000 */
[----:B------:R1:W5:Y:S02]  /*4e80*/  LDG.E.LTC128B.U16 R24, desc[UR36][R8.64+0xf2] ;  /* 0x0000f22408187981 */ /* 0x000364000c1e1520 */
.L_x_159:
[----:B------:R-:W-:Y:S05]  /*4e90*/  BSYNC B1 ;  /* 0x0000000000017941 */ /* 0x000fea0003800000 */
.L_x_158:
[----:B------:R-:W-:Y:S05]  /*4ea0*/  @!P1 BRA `(.L_x_160) ;  /* 0x0000001000d09947 */ /* 0x000fea0003800000 */
[----:B-----5:R-:W-:-:S05]  /*4eb0*/  HADD2.F32 R24, -RZ, R24.H0_H0 ;  /* 0x20000018ff187230 */ /* 0x020fca0000004100 */
[----:B------:R-:W-:-:S04]  /*4ec0*/  FMUL R24, R24, R89 ;  /* 0x0000005918187220 */ /* 0x000fc80000400000 */
[----:B------:R-:W-:-:S05]  /*4ed0*/  FFMA R24, R87, R88, R24 ;  /* 0x0000005857187223 */ /* 0x000fca0000000018 */
[----:B------:R-:W-:-:S05]  /*4ee0*/  F2FP.F16.F32.PACK_AB R24, RZ, R24 ;  /* 0x00000018ff18723e */ /* 0x000fca00000000ff */
[----:B------:R3:W-:Y:S01]  /*4ef0*/  STG.E.U16 desc[UR36][R12.64+0xf2], R24 ;  /* 0x0000f2180c007986 */ /* 0x0007e2000c101524 */
[----:B------:R-:W-:Y:S05]  /*4f00*/  BRA `(.L_x_160) ;  /* 0x0000001000b87947 */ /* 0x000fea0003800000 */
.L_x_35:
[----:B------:R-:W-:Y:S01]  /*4f10*/  ISETP.GT.AND P2, PT, R4, 0x1, PT ;  /* 0x000000010400780c */ /* 0x000fe20003f44270 */
[----:B------:R-:W-:Y:S01]  /*4f20*/  ULDC.64 UR4, c[0x0][0x5c0] ;  /* 0x0001700000047ab9 */ /* 0x000fe20000000a00 */
[-C--:B------:R-:W-:Y:S01]  /*4f30*/  FMUL R24, R24, R88.reuse ;  /* 0x0000005818187220 */ /* 0x080fe20000400000 */
[-C--:B------:R-:W-:Y:S01]  /*4f40*/  FMUL R25, R25, R88.reuse ;  /* 0x0000005819197220 */ /* 0x080fe20000400000 */
[----:B------:R-:W-:Y:S01]  /*4f50*/  ISETP.GT.AND P1, PT, R3, RZ, P2 ;  /* 0x000000ff0300720c */ /* 0x000fe20001724270 */
[-C--:B------:R-:W-:Y:S01]  /*4f60*/  FMUL R26, R26, R88.reuse ;  /* 0x000000581a1a7220 */ /* 0x080fe20000400000 */
[----:B------:R-:W-:Y:S01]  /*4f70*/  LEA R6, P4, R104, UR4, 0x1 ;  /* 0x0000000468067c11 */ /* 0x000fe2000f8808ff */
[----:B------:R-:W-:Y:S01]  /*4f80*/  FMUL R27, R27, R88 ;  /* 0x000000581b1b7220 */ /* 0x000fe20000400000 */
[----:B------:R-:W-:Y:S01]  /*4f90*/  F2FP.F16.F32.PACK_AB R24, RZ, R24 ;  /* 0x00000018ff18723e */ /* 0x000fe200000000ff */
[-C--:B------:R-:W-:Y:S01]  /*4fa0*/  FMUL R28, R28, R88.reuse ;  /* 0x000000581c1c7220 */ /* 0x080fe20000400000 */
[----:B------:R-:W-:Y:S01]  /*4fb0*/  LEA.HI.X R7, R104, UR5, R115, 0x1, P4 ;  /* 0x0000000568077c11 */ /* 0x000fe2000a0f0c73 */
[-C--:B------:R-:W-:Y:S01]  /*4fc0*/  FMUL R29, R29, R88.reuse ;  /* 0x000000581d1d7220 */ /* 0x080fe20000400000 */
[----:B------:R-:W-:Y:S01]  /*4fd0*/  F2FP.F16.F32.PACK_AB R25, RZ, R25 ;  /* 0x00000019ff19723e */ /* 0x000fe200000000ff */
[-C--:B------:R-:W-:Y:S01]  /*4fe0*/  FMUL R30, R30, R88.reuse ;  /* 0x000000581e1e7220 */ /* 0x080fe20000400000 */
[----:B------:R-:W-:Y:S01]  /*4ff0*/  ISETP.GT.AND P2, PT, R3, 0x8, P2 ;  /* 0x000000080300780c */ /* 0x000fe20001744270 */
[----:B------:R-:W-:Y:S01]  /*5000*/  @P3 STG.E.U16 desc[UR36][R6.64], R24 ;  /* 0x0000001806003986 */ /* 0x000fe2000c101524 */
[C---:B------:R-:W-:Y:S01]  /*5010*/  SHF.L.U64.HI R5, R90.reuse, 0x1, R91 ;  /* 0x000000015a057819 */ /* 0x040fe2000001025b */
[----:B------:R-:W-:Y:S01]  /*5020*/  FMUL R31, R31, R88 ;  /* 0x000000581f1f7220 */ /* 0x000fe20000400000 */
[----:B------:R-:W-:Y:S01]  /*5030*/  LEA R8, P3, R90, R6, 0x1 ;  /* 0x000000065a087211 */ /* 0x000fe200078608ff */
[----:B------:R-:W-:Y:S01]  /*5040*/  @P1 STG.E.U16 desc[UR36][R6.64+0x2], R25 ;  /* 0x0000021906001986 */ /* 0x000fe2000c101524 */
[----:B------:R-:W-:Y:S01]  /*5050*/  ISETP.GT.AND P1, PT, R3, 0x8, P0 ;  /* 0x000000080300780c */ /* 0x000fe20000724270 */
[----:B------:R-:W-:Y:S01]  /*5060*/  FMUL R32, R32, R88 ;  /* 0x0000005820207220 */ /* 0x000fe20000400000 */
[----:B------:R-:W-:Y:S01]  /*5070*/  F2FP.F16.F32.PACK_AB R26, RZ, R26 ;  /* 0x0000001aff1a723e */ /* 0x000fe200000000ff */
[----:B------:R-:W-:Y:S01]  /*5080*/  IMAD.X R9, R5, 0x1, R7, P3 ;  /* 0x0000000105097824 */ /* 0x000fe200018e0607 */
[----:B------:R-:W-:Y:S01]  /*5090*/  F2FP.F16.F32.PACK_AB R27, RZ, R27 ;  /* 0x0000001bff1b723e */ /* 0x000fe200000000ff */
[-C--:B------:R-:W-:Y:S01]  /*50a0*/  FMUL R33, R33, R88.reuse ;  /* 0x0000005821217220 */ /* 0x080fe20000400000 */
[----:B------:R-:W-:Y:S01]  /*50b0*/  ISETP.GT.AND P0, PT, R4, 0x8, PT ;  /* 0x000000080400780c */ /* 0x000fe20003f04270 */
[----:B------:R-:W-:Y:S01]  /*50c0*/  FMUL R34, R34, R88 ;  /* 0x0000005822227220 */ /* 0x000fe20000400000 */
[----:B------:R-:W-:Y:S01]  /*50d0*/  F2FP.F16.F32.PACK_AB R28, RZ, R28 ;  /* 0x0000001cff1c723e */ /* 0x000fe200000000ff */
[-C--:B------:R-:W-:Y:S01]  /*50e0*/  FMUL R35, R35, R88.reuse ;  /* 0x0000005823237220 */ /* 0x080fe20000400000 */
[C---:B------:R-:W-:Y:S01]  /*50f0*/  ISETP.GT.AND P4, PT, R3.reuse, RZ, P0 ;  /* 0x000000ff0300720c */ /* 0x040fe20000784270 */
[-C--:B------:R-:W-:Y:S01]  /*5100*/  FMUL R36, R36, R88.reuse ;  /* 0x0000005824247220 */ /* 0x080fe20000400000 */
[----:B------:R-:W-:Y:S01]  /*5110*/  F2FP.F16.F32.PACK_AB R29, RZ, R29 ;  /* 0x0000001dff1d723e */ /* 0x000fe200000000ff */
[----:B------:R-:W-:Y:S01]  /*5120*/  @P1 STG.E.U16 desc[UR36][R8.64], R26 ;  /* 0x0000001a08001986 */ /* 0x000fe2000c101524 */
[----:B------:R-:W-:Y:S01]  /*5130*/  ISETP.GT.AND P1, PT, R3, 0x8, P0 ;  /* 0x000000080300780c */ /* 0x000fe20000724270 */
[----:B------:R-:W-:Y:S01]  /*5140*/  FMUL R37, R37, R88 ;  /* 0x0000005825257220 */ /* 0x000fe20000400000 */
[----:B------:R-:W-:Y:S01]  /*5150*/  F2FP.F16.F32.PACK_AB R30, RZ, R30 ;  /* 0x0000001eff1e723e */ /* 0x000fe200000000ff */
[----:B------:R-:W-:Y:S01]  /*5160*/  @P2 STG.E.U16 desc[UR36][R8.64+0x2], R27 ;  /* 0x0000021b08002986 */ /* 0x000fe2000c101524 */
[----:B------:R-:W-:Y:S01]  /*5170*/  ISETP.GT.AND P2, PT, R4, 0x9, PT ;  /* 0x000000090400780c */ /* 0x000fe20003f44270 */
[-C--:B------:R-:W-:Y:S01]  /*5180*/  FMUL R38, R38, R88.reuse ;  /* 0x0000005826267220 */ /* 0x080fe20000400000 */
[----:B------:R-:W-:Y:S01]  /*5190*/  F2FP.F16.F32.PACK_AB R31, RZ, R31 ;  /* 0x0000001fff1f723e */ /* 0x000fe200000000ff */
[-C--:B------:R-:W-:Y:S01]  /*51a0*/  FMUL R39, R39, R88.reuse ;  /* 0x0000005827277220 */ /* 0x080fe20000400000 */
[C---:B------:R-:W-:Y:S01]  /*51b0*/  ISETP.GT.AND P3, PT, R3.reuse, RZ, P2 ;  /* 0x000000ff0300720c */ /* 0x040fe20001764270 */
[----:B------:R-:W-:Y:S01]  /*51c0*/  @P4 STG.E.U16 desc[UR36][R6.64+0x10], R28 ;  /* 0x0000101c06004986 */ /* 0x000fe2000c101524 */
[----:B------:R-:W-:Y:S01]  /*51d0*/  ISETP.GT.AND P2, PT, R3, 0x8, P2 ;  /* 0x000000080300780c */ /* 0x000fe20001744270 */
[-C--:B------:R-:W-:Y:S01]  /*51e0*/  FMUL R40, R40, R88.reuse ;  /* 0x0000005828287220 */ /* 0x080fe20000400000 */
[----:B------:R-:W-:Y:S01]  /*51f0*/  ISETP.GT.AND P0, PT, R4, 0x10, PT ;  /* 0x000000100400780c */ /* 0x000fe20003f04270 */
[----:B------:R-:W-:Y:S01]  /*5200*/  FMUL R41, R41, R88 ;  /* 0x0000005829297220 */ /* 0x000fe20000400000 */
[----:B------:R-:W-:Y:S01]  /*5210*/  F2FP.F16.F32.PACK_AB R32, RZ, R32 ;  /* 0x00000020ff20723e */ /* 0x000fe200000000ff */
[-C--:B------:R-:W-:Y:S01]  /*5220*/  FMUL R42, R42, R88.reuse ;  /* 0x000000582a2a7220 */ /* 0x080fe20000400000 */
[----:B------:R-:W-:Y:S01]  /*5230*/  ISETP.GT.AND P4, PT, R3, RZ, P0 ;  /* 0x000000ff0300720c */ /* 0x000fe20000784270 */
[-C--:B------:R-:W-:Y:S01]  /*5240*/  FMUL R43, R43, R88.reuse ;  /* 0x000000582b2b7220 */ /* 0x080fe20000400000 */
[----:B------:R-:W-:Y:S01]  /*5250*/  F2FP.F16.F32.PACK_AB R33, RZ, R33 ;  /* 0x00000021ff21723e */ /* 0x000fe200000000ff */
[----:B------:R-:W-:Y:S01]  /*5260*/  FMUL R44, R44, R88 ;  /* 0x000000582c2c7220 */ /* 0x000fe20000400000 */
[----:B------:R-:W-:Y:S01]  /*5270*/  F2FP.F16.F32.PACK_AB R34, RZ, R34 ;  /* 0x00000022ff22723e */ /* 0x000fe200000000ff */
[----:B------:R-:W-:Y:S01]  /*5280*/  @P3 STG.E.U16 desc[UR36][R6.64+0x12], R29 ;  /* 0x0000121d06003986 */ /* 0x000fe2000c101524 */
[----:B------:R-:W-:Y:S01]  /*5290*/  ISETP.GT.AND P3, PT, R4, 0x11, PT ;  /* 0x000000110400780c */ /* 0x000fe20003f64270 */
[-C--:B------:R-:W-:Y:S01]  /*52a0*/  FMUL R45, R45, R88.reuse ;  /* 0x000000582d2d7220 */ /* 0x080fe20000400000 */
[----:B------:R-:W-:Y:S01]  /*52b0*/  F2FP.F16.F32.PACK_AB R35, RZ, R35 ;  /* 0x00000023ff23723e */ /* 0x000fe200000000ff */
[----:B------:R-:W-:Y:S01]  /*52c0*/  @P1 STG.E.U16 desc[UR36][R8.64+0x10], R30 ;  /* 0x0000101e08001986 */ /* 0x000fe2000c101524 */
[C---:B------:R-:W-:Y:S01]  /*52d0*/  ISETP.GT.AND P1, PT, R3.reuse, 0x8, P0 ;  /* 0x000000080300780c */ /* 0x040fe20000724270 */
[-C--:B------:R-:W-:Y:S01]  /*52e0*/  FMUL R46, R46, R88.reuse ;  /* 0x000000582e2e7220 */ /* 0x080fe20000400000 */
[----:B------:R-:W-:Y:S01]  /*52f0*/  ISETP.GT.AND P0, PT, R4, 0x18, PT ;  /* 0x000000180400780c */ /* 0x000fe20003f04270 */
[----:B------:R-:W-:Y:S01]  /*5300*/  @P2 STG.E.U16 desc[UR36][R8.64+0x12], R31 ;  /* 0x0000121f08002986 */ /* 0x000fe2000c101524 */
[----:B------:R-:W-:Y:S01]  /*5310*/  ISETP.GT.AND P2, PT, R3, RZ, P3 ;  /* 0x000000ff0300720c */ /* 0x000fe20001f44270 */
[-C--:B------:R-:W-:Y:S01]  /*5320*/  FMUL R47, R47, R88.reuse ;  /* 0x000000582f2f7220 */ /* 0x080fe20000400000 */
[C---:B------:R-:W-:Y:S01]  /*5330*/  ISETP.GT.AND P3, PT, R3.reuse, 0x8, P3 ;  /* 0x000000080300780c */ /* 0x040fe20001f64270 */
[----:B------:R-:W-:Y:S01]  /*5340*/  @P4 STG.E.U16 desc[UR36][R6.64+0x20], R32 ;  /* 0x0000202006004986 */ /* 0x000fe2000c101524 */
[----:B------:R-:W-:Y:S01]  /*5350*/  ISETP.GT.AND P4, PT, R3, RZ, P0 ;  /* 0x000000ff0300720c */ /* 0x000fe20000784270 */
[----:B------:R-:W-:Y:S01]  /*5360*/  FMUL R48, R48, R88 ;  /* 0x0000005830307220 */ /* 0x000fe20000400000 */
[----:B------:R-:W-:Y:S01]  /*5370*/  F2FP.F16.F32.PACK_AB R36, RZ, R36 ;  /* 0x00000024ff24723e */ /* 0x000fe200000000ff */
[-C--:B------:R-:W-:Y:S01]  /*5380*/  FMUL R49, R49, R88.reuse ;  /* 0x0000005831317220 */ /* 0x080fe20000400000 */
[----:B------:R-:W-:Y:S01]  /*5390*/  F2FP.F16.F32.PACK_AB R37, RZ, R37 ;  /* 0x00000025ff25723e */ /* 0x000fe200000000ff */
[----:B------:R-:W-:Y:S01]  /*53a0*/  FMUL R50, R50, R88 ;  /* 0x0000005832327220 */ /* 0x000fe20000400000 */
[----:B------:R-:W-:Y:S01]  /*53b0*/  F2FP.F16.F32.PACK_AB R38, RZ, R38 ;  /* 0x00000026ff26723e */ /* 0x000fe200000000ff */
[----:B------:R-:W-:Y:S01]  /*53c0*/  FMUL R51, R51, R88 ;  /* 0x0000005833337220 */ /* 0x000fe20000400000 */
[----:B------:R-:W-:Y:S01]  /*53d0*/  F2FP.F16.F32.PACK_AB R39, RZ, R39 ;  /* 0x00000027ff27723e */ /* 0x000fe200000000ff */
[----:B------:R-:W-:Y:S01]  /*53e0*/  @P2 STG.E.U16 desc[UR36][R6.64+0x22], R33 ;  /* 0x0000222106002986 */ /* 0x000fe2000c101524 */
[----:B------:R-:W-:Y:S01]  /*53f0*/  F2FP.F16.F32.PACK_AB R40, RZ, R40 ;  /* 0x00000028ff28723e */ /* 0x000fe200000000ff */
[-C--:B------:R-:W-:Y:S01]  /*5400*/  FMUL R52, R52, R88.reuse ;  /* 0x0000005834347220 */ /* 0x080fe20000400000 */
[----:B------:R-:W-:Y:S01]  /*5410*/  F2FP.F16.F32.PACK_AB R41, RZ, R41 ;  /* 0x00000029ff29723e */ /* 0x000fe200000000ff */
[----:B------:R-:W-:Y:S01]  /*5420*/  @P1 STG.E.U16 desc[UR36][R8.64+0x20], R34 ;  /* 0x0000202208001986 */ /* 0x000fe2000c101524 */
[----:B------:R-:W-:Y:S01]  /*5430*/  ISETP.GT.AND P1, PT, R3, 0x8, P0 ;  /* 0x000000080300780c */ /* 0x000fe20000724270 */
[-C--:B------:R-:W-:Y:S01]  /*5440*/  FMUL R53, R53, R88.reuse ;  /* 0x0000005835357220 */ /* 0x080fe20000400000 */
[C---:B------:R-:W-:Y:S01]  /*5450*/  ISETP.GT.AND P0, PT, R4.reuse, 0x20, PT ;  /* 0x000000200400780c */ /* 0x040fe20003f04270 */
[----:B------:R-:W-:Y:S01]  /*5460*/  @P3 STG.E.U16 desc[UR36][R8.64+0x22], R35 ;  /* 0x0000222308003986 */ /* 0x000fe2000c101524 */
[----:B------:R-:W-:Y:S01]  /*5470*/  ISETP.GT.AND P3, PT, R4, 0x19, PT ;  /* 0x000000190400780c */ /* 0x000fe20003f64270 */
[----:B------:R-:W-:Y:S01]  /*5480*/  FMUL R54, R54, R88 ;  /* 0x0000005836367220 */ /* 0x000fe20000400000 */
[----:B------:R-:W-:Y:S01]  /*5490*/  F2FP.F16.F32.PACK_AB R42, RZ, R42 ;  /* 0x0000002aff2a723e */ /* 0x000fe200000000ff */
[----:B------:R-:W-:Y:S01]  /*54a0*/  @P4 STG.E.U16 desc[UR36][R6.64+0x30], R36 ;  /* 0x0000302406004986 */ /* 0x000fe2000c101524 */
[----:B------:R-:W-:Y:S01]  /*54b0*/  ISETP.GT.AND P2, PT, R3, RZ, P3 ;  /* 0x000000ff0300720c */ /* 0x000fe20001f44270 */
[-C--:B------:R-:W-:Y:S01]  /*54c0*/  FMUL R55, R55, R88.reuse ;  /* 0x0000005837377220 */ /* 0x080fe20000400000 */
[C---:B------:R-:W-:Y:S01]  /*54d0*/  ISETP.GT.AND P3, PT, R3.reuse, 0x8, P3 ;  /* 0x000000080300780c */ /* 0x040fe20001f64270 */
[-C--:B------:R-:W-:Y:S01]  /*54e0*/  FMUL R56, R56, R88.reuse ;  /* 0x0000005838387220 */ /* 0x080fe20000400000 */
[----:B------:R-:W-:Y:S01]  /*54f0*/  ISETP.GT.AND P4, PT, R3, RZ, P0 ;  /* 0x000000ff0300720c */ /* 0x000fe20000784270 */
[-C--:B------:R-:W-:Y:S01]  /*5500*/  FMUL R57, R57, R88.reuse ;  /* 0x0000005839397220 */ /* 0x080fe20000400000 */
[----:B------:R-:W-:Y:S01]  /*5510*/  F2FP.F16.F32.PACK_AB R43, RZ, R43 ;  /* 0x0000002bff2b723e */ /* 0x000fe200000000ff */
[----:B------:R-:W-:Y:S01]  /*5520*/  FMUL R58, R58, R88 ;  /* 0x000000583a3a7220 */ /* 0x000fe20000400000 */
[----:B------:R-:W-:Y:S01]  /*5530*/  F2FP.F16.F32.PACK_AB R44, RZ, R44 ;  /* 0x0000002cff2c723e */ /* 0x000fe200000000ff */
[-C--:B------:R-:W-:Y:S01]  /*5540*/  FMUL R59, R59, R88.reuse ;  /* 0x000000583b3b7220 */ /* 0x080fe20000400000 */
[----:B------:R-:W-:Y:S01]  /*5550*/  F2FP.F16.F32.PACK_AB R45, RZ, R45 ;  /* 0x0000002dff2d723e */ /* 0x000fe200000000ff */
[----:B------:R-:W-:Y:S01]  /*5560*/  FMUL R60, R60, R88 ;  /* 0x000000583c3c7220 */ /* 0x000fe20000400000 */
[----:B------:R-:W-:Y:S01]  /*5570*/  F2FP.F16.F32.PACK_AB R46, RZ, R46 ;  /* 0x0000002eff2e723e */ /* 0x000fe200000000ff */
[----:B------:R-:W-:Y:S01]  /*5580*/  @P2 STG.E.U16 desc[UR36][R6.64+0x32], R37 ;  /* 0x0000322506002986 */ /* 0x000fe2000c101524 */
[----:B------:R-:W-:Y:S01]  /*5590*/  F2FP.F16.F32.PACK_AB R47, RZ, R47 ;  /* 0x0000002fff2f723e */ /* 0x000fe200000000ff */
[----:B------:R-:W-:Y:S01]  /*55a0*/  FMUL R61, R61, R88 ;  /* 0x000000583d3d7220 */ /* 0x000fe20000400000 */
[----:B------:R-:W-:Y:S01]  /*55b0*/  F2FP.F16.F32.PACK_AB R48, RZ, R48 ;  /* 0x00000030ff30723e */ /* 0x000fe200000000ff */
[----:B------:R-:W-:Y:S01]  /*55c0*/  @P1 STG.E.U16 desc[UR36][R8.64+0x30], R38 ;  /* 0x0000302608001986 */ /* 0x000fe2000c101524 */
[----:B------:R-:W-:Y:S01]  /*55d0*/  ISETP.GT.AND P1, PT, R3, 0x8, P0 ;  /* 0x000000080300780c */ /* 0x000fe20000724270 */
[-C--:B------:R-:W-:Y:S01]  /*55e0*/  FMUL R62, R62, R88.reuse ;  /* 0x000000583e3e7220 */ /* 0x080fe20000400000 */
[C---:B------:R-:W-:Y:S01]  /*55f0*/  ISETP.GT.AND P0, PT, R4.reuse, 0x28, PT ;  /* 0x000000280400780c */ /* 0x040fe20003f04270 */
[----:B------:R-:W-:Y:S01]  /*5600*/  @P3 STG.E.U16 desc[UR36][R8.64+0x32], R39 ;  /* 0x0000322708003986 */ /* 0x000fe2000c101524 */
[----:B------:R-:W-:Y:S01]  /*5610*/  ISETP.GT.AND P3, PT, R4, 0x21, PT ;  /* 0x000000210400780c */ /* 0x000fe20003f64270 */
[-C--:B------:R-:W-:Y:S01]  /*5620*/  FMUL R63, R63, R88.reuse ;  /* 0x000000583f3f7220 */ /* 0x080fe20000400000 */
[----:B------:R-:W-:Y:S01]  /*5630*/  F2FP.F16.F32.PACK_AB R49, RZ, R49 ;  /* 0x00000031ff31723e */ /* 0x000fe200000000ff */
[----:B------:R-:W-:Y:S01]  /*5640*/  @P4 STG.E.U16 desc[UR36][R6.64+0x40], R40 ;  /* 0x0000402806004986 */ /* 0x000fe2000c101524 */
[C---:B------:R-:W-:Y:S01]  /*5650*/  ISETP.GT.AND P2, PT, R3.reuse, RZ, P3 ;  /* 0x000000ff0300720c */ /* 0x040fe20001f44270 */
[-C--:B------:R-:W-:Y:S01]  /*5660*/  FMUL R64, R64, R88.reuse ;  /* 0x0000005840407220 */ /* 0x080fe20000400000 */
[----:B------:R-:W-:Y:S01]  /*5670*/  ISETP.GT.AND P3, PT, R3, 0x8, P3 ;  /* 0x000000080300780c */ /* 0x000fe20001f64270 */
[-C--:B------:R-:W-:Y:S01]  /*5680*/  FMUL R65, R65, R88.reuse ;  /* 0x0000005841417220 */ /* 0x080fe20000400000 */
        /* <DEDUP_REMOVED lines=62> */
[----:B------:R-:W-:-:S02]  /*5a70*/  F2FP.F16.F32.PACK_AB R68, RZ, R68 ;  /* 0x00000044ff44723e */ /* 0x000fc400000000ff */
[----:B------:R-:W-:Y:S01]  /*5a80*/  F2FP.F16.F32.PACK_AB R69, RZ, R69 ;  /* 0x00000045ff45723e */ /* 0x000fe200000000ff */
[----:B------:R-:W-:Y:S01]  /*5a90*/  @P1 STG.E.U16 desc[UR36][R8.64+0x60], R50 ;  /* 0x0000603208001986 */ /* 0x000fe2000c101524 */
[C---:B------:R-:W-:Y:S02]  /*5aa0*/  ISETP.GT.AND P1, PT, R3.reuse, 0x8, P0 ;  /* 0x000000080300780c */ /* 0x040fe40000724270 */
[C---:B------:R-:W-:Y:S01]  /*5ab0*/  ISETP.GT.AND P0, PT, R4.reuse, 0x40, PT ;  /* 0x000000400400780c */ /* 0x040fe20003f04270 */
[----:B------:R-:W-:Y:S01]  /*5ac0*/  @P3 STG.E.U16 desc[UR36][R8.64+0x62], R51 ;  /* 0x0000623308003986 */ /* 0x000fe2000c101524 */
[----:B------:R-:W-:Y:S02]  /*5ad0*/  ISETP.GT.AND P3, PT, R4, 0x39, PT ;  /* 0x000000390400780c */ /* 0x000fe40003f64270 */
[----:B------:R-:W-:Y:S01]  /*5ae0*/  F2FP.F16.F32.PACK_AB R70, RZ, R70 ;  /* 0x00000046ff46723e */ /* 0x000fe200000000ff */
[----:B------:R-:W-:Y:S01]  /*5af0*/  @P4 STG.E.U16 desc[UR36][R6.64+0x70], R52 ;  /* 0x0000703406004986 */ /* 0x000fe2000c101524 */
[----:B------:R-:W-:-:S02]  /*5b00*/  ISETP.GT.AND P2, PT, R3, RZ, P3 ;  /* 0x000000ff0300720c */ /* 0x000fc40001f44270 */
[C---:B------:R-:W-:Y:S02]  /*5b10*/  ISETP.GT.AND P3, PT, R3.reuse, 0x8, P3 ;  /* 0x000000080300780c */ /* 0x040fe40001f64270 */
[----:B------:R-:W-:Y:S02]  /*5b20*/  ISETP.GT.AND P4, PT, R3, RZ, P0 ;  /* 0x000000ff0300720c */ /* 0x000fe40000784270 */
[----:B------:R-:W-:Y:S02]  /*5b30*/  F2FP.F16.F32.PACK_AB R71, RZ, R71 ;  /* 0x00000047ff47723e */ /* 0x000fe400000000ff */
[----:B------:R-:W-:Y:S02]  /*5b40*/  F2FP.F16.F32.PACK_AB R72, RZ, R72 ;  /* 0x00000048ff48723e */ /* 0x000fe400000000ff */
[----:B------:R-:W-:Y:S02]  /*5b50*/  F2FP.F16.F32.PACK_AB R73, RZ, R73 ;  /* 0x00000049ff49723e */ /* 0x000fe400000000ff */
        /* <DEDUP_REMOVED lines=33> */
[----:B------:R-:W-:-:S03]  /*5d70*/  F2FP.F16.F32.PACK_AB R87, RZ, R87 ;  /* 0x00000057ff57723e */ /* 0x000fc600000000ff */
[----:B------:R-:W-:Y:S04]  /*5d80*/  @P2 STG.E.U16 desc[UR36][R6.64+0x92], R61 ;  /* 0x0000923d06002986 */ /* 0x000fe8000c101524 */
[----:B------:R-:W-:Y:S01]  /*5d90*/  @P1 STG.E.U16 desc[UR36][R8.64+0x90], R62 ;  /* 0x0000903e08001986 */ /* 0x000fe2000c101524 */
[----:B------:R-:W-:Y:S02]  /*5da0*/  ISETP.GT.AND P1, PT, R3, 0x8, P0 ;  /* 0x000000080300780c */ /* 0x000fe40000724270 */
[C---:B------:R-:W-:Y:S01]  /*5db0*/  ISETP.GT.AND P0, PT, R4.reuse, 0x58, PT ;  /* 0x000000580400780c */ /* 0x040fe20003f04270 */
[----:B------:R-:W-:Y:S01]  /*5dc0*/  @P3 STG.E.U16 desc[UR36][R8.64+0x92], R63 ;  /* 0x0000923f08003986 */ /* 0x000fe2000c101524 */
[----:B------:R-:W-:-:S03]  /*5dd0*/  ISETP.GT.AND P3, PT, R4, 0x51, PT ;  /* 0x000000510400780c */ /* 0x000fc60003f64270 */
[----:B------:R-:W-:Y:S01]  /*5de0*/  @P4 STG.E.U16 desc[UR36][R6.64+0xa0], R64 ;  /* 0x0000a04006004986 */ /* 0x000fe2000c101524 */
[C---:B------:R-:W-:Y:S02]  /*5df0*/  ISETP.GT.AND P2, PT, R3.reuse, RZ, P3 ;  /* 0x000000ff0300720c */ /* 0x040fe40001f44270 */
[C---:B------:R-:W-:Y:S02]  /*5e00*/  ISETP.GT.AND P3, PT, R3.reuse, 0x8, P3 ;  /* 0x000000080300780c */ /* 0x040fe40001f64270 */
[----:B------:R-:W-:-:S09]  /*5e10*/  ISETP.GT.AND P4, PT, R3, RZ, P0 ;  /* 0x000000ff0300720c */ /* 0x000fd20000784270 */
        /* <DEDUP_REMOVED lines=9> */
[C---:B------:R-:W-:Y:S02]  /*5eb0*/  ISETP.GT.AND P3, PT, R3.reuse, RZ, P0 ;  /* 0x000000ff0300720c */ /* 0x040fe40000764270 */
[----:B------:R-:W-:-:S07]  /*5ec0*/  ISETP.GT.AND P0, PT, R3, 0x8, P0 ;  /* 0x000000080300780c */ /* 0x000fce0000704270 */
[----:B------:R-:W-:Y:S04]  /*5ed0*/  @P2 STG.E.U16 desc[UR36][R6.64+0xb2], R69 ;  /* 0x0000b24506002986 */ /* 0x000fe8000c101524 */
[----:B------:R-:W-:Y:S01]  /*5ee0*/  @P1 STG.E.U16 desc[UR36][R8.64+0xb0], R70 ;  /* 0x0000b04608001986 */ /* 0x000fe2000c101524 */
[----:B------:R-:W-:-:S03]  /*5ef0*/  ISETP.GT.AND P1, PT, R4, 0x68, PT ;  /* 0x000000680400780c */ /* 0x000fc60003f24270 */
        /* <DEDUP_REMOVED lines=11> */
[C---:B------:R-:W-:Y:S02]  /*5fb0*/  ISETP.GT.AND P2, PT, R3.reuse, RZ, P0 ;  /* 0x000000ff0300720c */ /* 0x040fe40000744270 */
[----:B------:R-:W-:Y:S01]  /*5fc0*/  ISETP.GT.AND P0, PT, R3, 0x8, P0 ;  /* 0x000000080300780c */ /* 0x000fe20000704270 */
[----:B------:R-:W-:Y:S01]  /*5fd0*/  @P3 STG.E.U16 desc[UR36][R6.64+0xd0], R76 ;  /* 0x0000d04c06003986 */ /* 0x000fe2000c101524 */
[----:B------:R-:W-:-:S04]  /*5fe0*/  ISETP.GT.AND P3, PT, R4, 0x70, PT ;  /* 0x000000700400780c */ /* 0x000fc80003f64270 */
[C---:B------:R-:W-:Y:S02]  /*5ff0*/  ISETP.GT.AND P4, PT, R3.reuse, RZ, P3 ;  /* 0x000000ff0300720c */ /* 0x040fe40001f84270 */
[----:B------:R-:W-:-:S03]  /*6000*/  ISETP.GT.AND P3, PT, R3, 0x8, P3 ;  /* 0x000000080300780c */ /* 0x000fc60001f64270 */
[----:B------:R-:W-:Y:S01]  /*6010*/  @P2 STG.E.U16 desc[UR36][R6.64+0xd2], R77 ;  /* 0x0000d24d06002986 */ /* 0x000fe2000c101524 */
[----:B------:R-:W-:-:S03]  /*6020*/  ISETP.GT.AND P2, PT, R4, 0x79, PT ;  /* 0x000000790400780c */ /* 0x000fc60003f44270 */
[----:B------:R-:W-:Y:S01]  /*6030*/  @P1 STG.E.U16 desc[UR36][R8.64+0xd0], R78 ;  /* 0x0000d04e08001986 */ /* 0x000fe2000c101524 */
[----:B------:R-:W-:-:S03]  /*6040*/  ISETP.GT.AND P1, PT, R4, 0x78, PT ;  /* 0x000000780400780c */ /* 0x000fc60003f24270 */
[----:B------:R-:W-:Y:S01]  /*6050*/  @P0 STG.E.U16 desc[UR36][R8.64+0xd2], R79 ;  /* 0x0000d24f08000986 */ /* 0x000fe2000c101524 */
[----:B------:R-:W-:-:S03]  /*6060*/  ISETP.GT.AND P0, PT, R4, 0x71, PT ;  /* 0x000000710400780c */ /* 0x000fc60003f04270 */
[----:B------:R-:W-:Y:S01]  /*6070*/  @P4 STG.E.U16 desc[UR36][R6.64+0xe0], R80 ;  /* 0x0000e05006004986 */ /* 0x000fe2000c101524 */
[C---:B------:R-:W-:Y:S02]  /*6080*/  ISETP.GT.AND P4, PT, R3.reuse, RZ, P0 ;  /* 0x000000ff0300720c */ /* 0x040fe40000784270 */
[----:B------:R-:W-:-:S11]  /*6090*/  ISETP.GT.AND P0, PT, R3, 0x8, P0 ;  /* 0x000000080300780c */ /* 0x000fd60000704270 */
[----:B------:R-:W-:Y:S02]  /*60a0*/  @P4 IMAD.MOV.U32 R4, RZ, RZ, R6 ;  /* 0x000000ffff044224 */ /* 0x000fe400078e0006 */
[----:B------:R-:W-:-:S05]  /*60b0*/  @P4 IMAD.MOV.U32 R5, RZ, RZ, R7 ;  /* 0x000000ffff054224 */ /* 0x000fca00078e0007 */
[----:B------:R0:W-:Y:S01]  /*60c0*/  @P4 STG.E.U16 desc[UR36][R4.64+0xe2], R81 ;  /* 0x0000e25104004986 */ /* 0x0001e2000c101524 */
[C---:B------:R-:W-:Y:S02]  /*60d0*/  ISETP.GT.AND P4, PT, R3.reuse, RZ, P2 ;  /* 0x000000ff0300720c */ /* 0x040fe40001784270 */
[----:B------:R-:W-:Y:S01]  /*60e0*/  ISETP.GT.AND P2, PT, R3, 0x8, P2 ;  /* 0x000000080300780c */ /* 0x000fe20001744270 */
[----:B0-----:R-:W-:Y:S02]  /*60f0*/  @P3 IMAD.MOV.U32 R4, RZ, RZ, R8 ;  /* 0x000000ffff043224 */ /* 0x001fe400078e0008 */
[----:B------:R-:W-:-:S05]  /*6100*/  @P3 IMAD.MOV.U32 R5, RZ, RZ, R9 ;  /* 0x000000ffff053224 */ /* 0x000fca00078e0009 */
[----:B------:R0:W-:Y:S01]  /*6110*/  @P3 STG.E.U16 desc[UR36][R4.64+0xe0], R82 ;  /* 0x0000e05204003986 */ /* 0x0001e2000c101524 */
[C---:B------:R-:W-:Y:S02]  /*6120*/  ISETP.GT.AND P3, PT, R3.reuse, RZ, P1 ;  /* 0x000000ff0300720c */ /* 0x040fe40000f64270 */
[----:B------:R-:W-:Y:S01]  /*6130*/  ISETP.GT.AND P1, PT, R3, 0x8, P1 ;  /* 0x000000080300780c */ /* 0x000fe20000f24270 */
[----:B0-----:R-:W-:Y:S02]  /*6140*/  @P0 IMAD.MOV.U32 R4, RZ, RZ, R8 ;  /* 0x000000ffff040224 */ /* 0x001fe400078e0008 */
[----:B------:R-:W-:-:S05]  /*6150*/  @P0 IMAD.MOV.U32 R5, RZ, RZ, R9 ;  /* 0x000000ffff050224 */ /* 0x000fca00078e0009 */
[----:B------:R0:W-:Y:S03]  /*6160*/  @P0 STG.E.U16 desc[UR36][R4.64+0xe2], R83 ;  /* 0x0000e25304000986 */ /* 0x0001e6000c101524 */
[----:B0-----:R-:W-:Y:S02]  /*6170*/  @P3 IMAD.MOV.U32 R4, RZ, RZ, R6 ;  /* 0x000000ffff043224 */ /* 0x001fe400078e0006 */
[----:B------:R-:W-:-:S05]  /*6180*/  @P3 IMAD.MOV.U32 R5, RZ, RZ, R7 ;  /* 0x000000ffff053224 */ /* 0x000fca00078e0007 */
[----:B------:R0:W-:Y:S04]  /*6190*/  @P3 STG.E.U16 desc[UR36][R4.64+0xf0], R84 ;  /* 0x0000f05404003986 */ /* 0x0001e8000c101524 */
[----:B------:R4:W-:Y:S01]  /*61a0*/  @P4 STG.E.U16 desc[UR36][R6.64+0xf2], R85 ;  /* 0x0000f25506004986 */ /* 0x0009e2000c101524 */
[----:B0-----:R-:W-:Y:S02]  /*61b0*/  @P1 IMAD.MOV.U32 R4, RZ, RZ, R8 ;  /* 0x000000ffff041224 */ /* 0x001fe400078e0008 */
[----:B------:R-:W-:-:S05]  /*61c0*/  @P1 IMAD.MOV.U32 R5, RZ, RZ, R9 ;  /* 0x000000ffff051224 */ /* 0x000fca00078e0009 */
[----:B------:R4:W-:Y:S04]  /*61d0*/  @P1 STG.E.U16 desc[UR36][R4.64+0xf0], R86 ;  /* 0x0000f05604001986 */ /* 0x0009e8000c101524 */
[----:B------:R4:W-:Y:S02]  /*61e0*/  @P2 STG.E.U16 desc[UR36][R8.64+0xf2], R87 ;  /* 0x0000f25708002986 */ /* 0x0009e4000c101524 */
.L_x_160:
[----:B------:R-:W-:Y:S05]  /*61f0*/  BSYNC B0 ;  /* 0x0000000000007941 */ /* 0x000fea0003800000 */
.L_x_34:
[----:B------:R-:W-:Y:S01]  /*6200*/  IADD3 R16, P0, R16, UR38, RZ ;  /* 0x0000002610107c10 */ /* 0x000fe2000ff1e0ff */
[----:B------:R-:W-:Y:S01]  /*6210*/  ULDC.64 UR4, c[0x0][0x650] ;  /* 0x0001940000047ab9 */ /* 0x000fe20000000a00 */
[----:B------:R-:W-:Y:S01]  /*6220*/  PRMT R3, RZ, 0x7610, R3 ;  /* 0x00007610ff037816 */ /* 0x000fe20000000003 */
[----:B------:R-:W-:Y:S01]  /*6230*/  IMAD.MOV.U32 R100, RZ, RZ, -0x1 ;  /* 0xffffffffff647424 */ /* 0x000fe200078e00ff */
[----:B------:R-:W-:Y:S01]  /*6240*/  IADD3.X R17, R17, UR41, RZ, P0, !PT ;  /* 0x0000002911117c10 */ /* 0x000fe200087fe4ff */
[----:B------:R-:W-:Y:S01]  /*6250*/  IMAD.MOV.U32 R99, RZ, RZ, -0x1 ;  /* 0xffffffffff637424 */ /* 0x000fe200078e00ff */
[----:B------:R-:W-:-:S04]  /*6260*/  ISETP.GE.U32.AND P0, PT, R16, UR4, PT ;  /* 0x0000000410007c0c */ /* 0x000fc8000bf06070 */
[----:B------:R-:W-:-:S13]  /*6270*/  ISETP.GE.U32.AND.EX P0, PT, R17, UR5, PT, P0 ;  /* 0x0000000511007c0c */ /* 0x000fda000bf06100 */
[----:B------:R-:W-:Y:S05]  /*6280*/  @P0 BRA `(.L_x_161) ;  /* 0x00000004004c0947 */ /* 0x000fea0003800000 */
[----:B------:R-:W0:Y:S01]  /*6290*/  LDC.64 R10, c[0x0][0x628] ;  /* 0x00018a00ff0a7b82 */ /* 0x000e220000000a00 */
[----:B---3--:R-:W3:Y:S01]  /*62a0*/  S2R R12, SR_CTAID.X ;  /* 0x00000000000c7919 */ /* 0x008ee20000002500 */
[----:B-12-4-:R-:W-:Y:S02]  /*62b0*/  IMAD.MOV.U32 R8, RZ, RZ, R16 ;  /* 0x000000ffff087224 */ /* 0x016fe400078e0010 */
[----:B------:R-:W-:Y:S01]  /*62c0*/  IMAD.MOV.U32 R9, RZ, RZ, R17 ;  /* 0x000000ffff097224 */ /* 0x000fe200078e0011 */
[----:B------:R-:W1:Y:S03]  /*62d0*/  S2R R20, SR_CTAID.Y ;  /* 0x0000000000147919 */ /* 0x000e660000002600 */
[----:B------:R-:W2:Y:S08]  /*62e0*/  LDC R0, c[0x0][0x630] ;  /* 0x00018c00ff007b82 */ /* 0x000eb00000000800 */
[----:B------:R-:W4:Y:S01]  /*62f0*/  LDC.64 R14, c[0x0][0x620] ;  /* 0x00018800ff0e7b82 */ /* 0x000f220000000a00 */
[----:B0-----:R-:W-:-:S04]  /*6300*/  ISETP.NE.U32.AND P0, PT, R10, RZ, PT ;  /* 0x000000ff0a00720c */ /* 0x001fc80003f05070 */
[----:B------:R-:W-:-:S13]  /*6310*/  ISETP.NE.AND.EX P0, PT, R11, RZ, PT, P0 ;  /* 0x000000ff0b00720c */ /* 0x000fda0003f05300 */
[----:B-1234-:R-:W-:Y:S05]  /*6320*/  @!P0 BRA `(.L_x_162) ;  /* 0x0000000000288947 */ /* 0x01efea0003800000 */
        /* <DEDUP_REMOVED lines=10> */
.L_x_162:
[-CC-:B------:R-:W-:Y:S01]  /*63d0*/  SHF.R.U64 R99, R8, R0.reuse, R9.reuse ;  /* 0x0000000008637219 */ /* 0x180fe20000001209 */
[----:B------:R-:W0:Y:S01]  /*63e0*/  LDC.64 R26, c[0x0][0x640] ;  /* 0x00019000ff1a7b82 */ /* 0x000e220000000a00 */
[----:B------:R-:W-:Y:S01]  /*63f0*/  SHF.R.U32.HI R0, RZ, R0, R9 ;  /* 0x00000000ff007219 */ /* 0x000fe20000011609 */
[----:B------:R-:W-:Y:S01]  /*6400*/  ULDC UR4, c[0x0][0x150] ;  /* 0x0000540000047ab9 */ /* 0x000fe20000000800 */
[----:B------:R-:W-:Y:S02]  /*6410*/  IADD3 R3, P0, RZ, -R99, RZ ;  /* 0x80000063ff037210 */ /* 0x000fe40007f1e0ff */
[----:B------:R-:W-:-:S03]  /*6420*/  I2FP.F32.U32 R7, R12 ;  /* 0x0000000c00077245 */ /* 0x000fc60000201000 */
[----:B------:R-:W1:Y:S01]  /*6430*/  LDC R6, c[0x0][0x618] ;  /* 0x00018600ff067b82 */ /* 0x000e620000000800 */
[----:B------:R-:W-:Y:S02]  /*6440*/  IMAD.X R5, RZ, RZ, ~R0, P0 ;  /* 0x000000ffff057224 */ /* 0x000fe400000e0e00 */
[----:B------:R-:W-:Y:S01]  /*6450*/  FMUL R7, R7, UR4 ;  /* 0x0000000407077c20 */ /* 0x000fe20008400000 */
[----:B------:R-:W-:Y:S01]  /*6460*/  ULDC UR4, c[0x0][0x154] ;  /* 0x0000550000047ab9 */ /* 0x000fe20000000800 */
[-C--:B------:R-:W-:Y:S02]  /*6470*/  IMAD R0, R5, R14.reuse, RZ ;  /* 0x0000000e05007224 */ /* 0x080fe400078e02ff */
[C---:B------:R-:W-:Y:S01]  /*6480*/  IMAD.WIDE.U32 R4, R3.reuse, R14, R16 ;  /* 0x0000000e03047225 */ /* 0x040fe200078e0010 */
[----:B------:R-:W2:Y:S01]  /*6490*/  LDC R11, c[0x0][0x608] ;  /* 0x00018200ff0b7b82 */ /* 0x000ea20000000800 */
[----:B------:R-:W3:Y:S02]  /*64a0*/  F2I.U32.TRUNC.NTZ R7, R7 ;  /* 0x0000000700077305 */ /* 0x000ee4000020f000 */
[----:B------:R-:W-:-:S04]  /*64b0*/  IMAD R3, R3, R15, R0 ;  /* 0x0000000f03037224 */ /* 0x000fc800078e0200 */
[----:B------:R-:W-:Y:S01]  /*64c0*/  IMAD.IADD R3, R5, 0x1, R3 ;  /* 0x0000000105037824 */ /* 0x000fe200078e0203 */
[----:B------:R-:W4:Y:S01]  /*64d0*/  LDC R8, c[0x0][0x658] ;  /* 0x00019600ff087b82 */ /* 0x000f220000000800 */
[----:B------:R-:W-:Y:S02]  /*64e0*/  I2FP.F32.U32 R5, R20 ;  /* 0x0000001400057245 */ /* 0x000fe40000201000 */
[----:B0-----:R-:W-:-:S04]  /*64f0*/  ISETP.NE.U32.AND P0, PT, R26, RZ, PT ;  /* 0x000000ff1a00720c */ /* 0x001fc80003f05070 */
[----:B------:R-:W-:Y:S01]  /*6500*/  ISETP.NE.AND.EX P0, PT, R27, RZ, PT, P0 ;  /* 0x000000ff1b00720c */ /* 0x000fe20003f05300 */
[----:B------:R-:W0:Y:S01]  /*6510*/  LDC R9, c[0x0][0x144] ;  /* 0x00005100ff097b82 */ /* 0x000e220000000800 */
[-C--:B-1----:R-:W-:Y:S01]  /*6520*/  SHF.R.U64 R13, R4, R6.reuse, R3 ;  /* 0x00000006040d7219 */ /* 0x082fe20000001203 */
[----:B---3--:R-:W-:Y:S01]  /*6530*/  IMAD.MOV R7, RZ, RZ, -R7 ;  /* 0x000000ffff077224 */ /* 0x008fe200078e0a07 */
[----:B------:R-:W-:Y:S01]  /*6540*/  SHF.R.U32.HI R0, RZ, R6, R3 ;  /* 0x00000006ff007219 */ /* 0x000fe20000011603 */
[----:B------:R-:W-:-:S04]  /*6550*/  FMUL R6, R5, UR4 ;  /* 0x0000000405067c20 */ /* 0x000fc80008400000 */
[----:B------:R-:W1:Y:S01]  /*6560*/  LDC R21, c[0x0][0x148] ;  /* 0x00005200ff157b82 */ /* 0x000e620000000800 */
[----:B------:R3:W0:Y:S01]  /*6570*/  F2I.U32.TRUNC.NTZ R14, R6 ;  /* 0x00000006000e7305 */ /* 0x000622000020f000 */
[-CC-:B--2---:R-:W-:Y:S02]  /*6580*/  SHF.R.U64 R10, R13, R11.reuse, R0.reuse ;  /* 0x0000000b0d0a7219 */ /* 0x184fe40000001200 */
[----:B------:R-:W-:-:S04]  /*6590*/  SHF.R.U32.HI R3, RZ, R11, R0 ;  /* 0x0000000bff037219 */ /* 0x000fc80000011600 */
[----:B-----5:R-:W2:Y:S01]  /*65a0*/  LDC R24, c[0x0][0x648] ;  /* 0x00019200ff187b82 */ /* 0x020ea20000000800 */
[-CC-:B----4-:R-:W-:Y:S02]  /*65b0*/  SHF.R.U64 R15, R10, R8.reuse, R3.reuse ;  /* 0x000000080a0f7219 */ /* 0x190fe40000001203 */
[----:B------:R-:W-:-:S03]  /*65c0*/  SHF.R.U32.HI R5, RZ, R8, R3 ;  /* 0x00000008ff057219 */ /* 0x000fc60000011603 */
[----:B------:R-:W-:Y:S02]  /*65d0*/  IMAD.MOV.U32 R4, RZ, RZ, R15 ;  /* 0x000000ffff047224 */ /* 0x000fe400078e000f */
[----:B------:R-:W4:Y:S01]  /*65e0*/  LDC R28, c[0x0][0x638] ;  /* 0x00018e00ff1c7b82 */ /* 0x000f220000000800 */
[----:B0-----:R-:W-:-:S07]  /*65f0*/  IMAD R25, R9, R7, R12 ;  /* 0x0000000709197224 */ /* 0x001fce00078e020c */
[----:B------:R-:W0:Y:S08]  /*6600*/  LDC R29, c[0x0][0x610] ;  /* 0x00018400ff1d7b82 */ /* 0x000e300000000800 */
[----:B------:R-:W0:Y:S01]  /*6610*/  LDC R30, c[0x0][0x600] ;  /* 0x00018000ff1e7b82 */ /* 0x000e220000000800 */
[----:B-1-3--:R-:W-:Y:S05]  /*6620*/  @!P0 BRA `(.L_x_163) ;  /* 0x0000000000288947 */ /* 0x00afea0003800000 */
[----:B------:R-:W1:Y:S02]  /*6630*/  LDC R0, c[0x0][0x64c] ;  /* 0x00019300ff007b82 */ /* 0x000e640000000800 */
[----:B-1----:R-:W-:-:S05]  /*6640*/  IADD3 R3, P0, R15, R0, RZ ;  /* 0x000000000f037210 */ /* 0x002fca0007f1e0ff */
        /* <DEDUP_REMOVED lines=8> */
.L_x_163:
[----:B------:R-:W-:Y:S01]  /*66d0*/  ISETP.NE.AND P0, PT, R2, 0x1, PT ;  /* 0x000000010200780c */ /* 0x000fe20003f05270 */
[----:B------:R-:W-:Y:S01]  /*66e0*/  IMAD.MOV R14, RZ, RZ, -R14 ;  /* 0x000000ffff0e7224 */ /* 0x000fe200078e0a0e */
[----:B--2---:R-:W-:Y:S02]  /*66f0*/  SHF.R.U64 R0, R4, R24, R5 ;  /* 0x0000001804007219 */ /* 0x004fe40000001205 */
[----:B------:R-:W-:Y:S02]  /*6700*/  LOP3.LUT R3, R10, R97, RZ, 0xc0, !PT ;  /* 0x000000610a037212 */ /* 0x000fe400078ec0ff */
[----:B------:R-:W-:Y:S01]  /*6710*/  LOP3.LUT R6, R13, R96, RZ, 0xc0, !PT ;  /* 0x000000600d067212 */ /* 0x000fe200078ec0ff */
[----:B------:R-:W-:Y:S02]  /*6720*/  IMAD.MOV R4, RZ, RZ, -R0 ;  /* 0x000000ffff047224 */ /* 0x000fe400078e0a00 */
[----:B------:R-:W-:Y:S02]  /*6730*/  IMAD R0, R92, R0, R3 ;  /* 0x000000005c007224 */ /* 0x000fe400078e0203 */
[----:B----4-:R-:W-:-:S02]  /*6740*/  IMAD R3, R4, R28, R15 ;  /* 0x0000001c04037224 */ /* 0x010fc400078e020f */
[----:B------:R-:W-:Y:S02]  /*6750*/  @P0 IMAD R25, R21, R14, R20 ;  /* 0x0000000e15190224 */ /* 0x000fe400078e0214 */
[----:B0-----:R-:W-:Y:S02]  /*6760*/  IMAD R5, R3, R30, R6 ;  /* 0x0000001e03057224 */ /* 0x001fe400078e0206 */
[----:B------:R-:W-:Y:S02]  /*6770*/  IMAD R0, R0, R29, R25 ;  /* 0x0000001d00007224 */ /* 0x000fe400078e0219 */
[----:B------:R-:W-:-:S03]  /*6780*/  IMAD.MOV.U32 R4, RZ, RZ, 0x1 ;  /* 0x00000001ff047424 */ /* 0x000fc600078e00ff */
[----:B------:R-:W-:Y:S02]  /*6790*/  SEL R100, R5, R0, !P0 ;  /* 0x0000000005647207 */ /* 0x000fe40004000000 */
[----:B------:R-:W-:Y:S02]  /*67a0*/  PRMT R3, R4, 0x7610, R3 ;  /* 0x0000761004037816 */ /* 0x000fe40000000003 */
[----:B------:R-:W-:-:S07]  /*67b0*/  SEL R0, R0, R5, !P0 ;  /* 0x0000000500007207 */ /* 0x000fce0004000000 */
.L_x_161:
[----:B------:R-:W-:Y:S01]  /*67c0*/  UIMAD.WIDE.U32 UR4, UR42, 0x24924925, URZ ;  /* 0x249249252a0478a5 */ /* 0x000fe2000f8e003f */
[----:B------:R-:W-:Y:S01]  /*67d0*/  LOP3.LUT P0, RZ, R3, 0xff, RZ, 0xc0, !PT ;  /* 0x000000ff03ff7812 */ /* 0x000fe2000780c0ff */
[----:B------:R-:W-:Y:S02]  /*67e0*/  IMAD.MOV.U32 R101, RZ, RZ, R0 ;  /* 0x000000ffff657224 */ /* 0x000fe400078e0000 */
[----:B------:R-:W-:-:S04]  /*67f0*/  UIADD3 UR4, UR42, -UR5, URZ ;  /* 0x800000052a047290 */ /* 0x000fc8000fffe03f */
[----:B------:R-:W-:-:S04]  /*6800*/  ULEA.HI UR4, UR4, UR5, URZ, 0x1f ;  /* 0x0000000504047291 */ /* 0x000fc8000f8ff83f */
[----:B------:R-:W-:-:S04]  /*6810*/  USHF.R.U32.HI UR4, URZ, 0x2, UR4 ;  /* 0x000000023f047899 */ /* 0x000fc80008011604 */
[----:B------:R-:W-:Y:S01]  /*6820*/  UIMAD UR42, UR4, -0x7, UR42 ;  /* 0xfffffff9042a78a4 */ /* 0x000fe2000f8e022a */
[----:B------:R-:W-:Y:S11]  /*6830*/  @P0 BRA `(.L_x_164) ;  /* 0xffffffac000c0947 */ /* 0x000ff6000383ffff */
[----:B------:R-:W-:Y:S05]  /*6840*/  EXIT ;  /* 0x000000000000794d */ /* 0x000fea0003800000 */
.L_x_7:
        /* <DEDUP_REMOVED lines=26> */
.L_x_166:
[----:B------:R-:W0:Y:S01]  /*69f0*/  LDC.64 R28, c[0x0][0x640] ;  /* 0x00019000ff1c7b82 */ /* 0x000e220000000a00 */
[-CC-:B------:R-:W-:Y:S01]  /*6a00*/  SHF.R.U64 R22, R12, R20.reuse, R13.reuse ;  /* 0x000000140c167219 */ /* 0x180fe2000000120d */
[----:B------:R-:W-:Y:S01]  /*6a10*/  IMAD.MOV.U32 R26, RZ, RZ, 0x1 ;  /* 0x00000001ff1a7424 */ /* 0x000fe200078e00ff */
[----:B------:R-:W-:Y:S02]  /*6a20*/  SHF.R.U32.HI R8, RZ, R20, R13 ;  /* 0x00000014ff087219 */ /* 0x000fe4000001160d */
[----:B------:R-:W-:-:S03]  /*6a30*/  IADD3 R11, P0, RZ, -R22, RZ ;  /* 0x80000016ff0b7210 */ /* 0x000fc60007f1e0ff */
[----:B------:R-:W1:Y:S02]  /*6a40*/  LDC R12, c[0x0][0x618] ;  /* 0x00018600ff0c7b82 */ /* 0x000e640000000800 */
[----:B------:R-:W-:-:S04]  /*6a50*/  IMAD.X R9, RZ, RZ, ~R8, P0 ;  /* 0x000000ffff097224 */ /* 0x000fc800000e0e08 */
[-C--:B------:R-:W-:Y:S02]  /*6a60*/  IMAD R10, R9, R24.reuse, RZ ;  /* 0x00000018090a7224 */ /* 0x080fe400078e02ff */
[----:B------:R-:W2:Y:S01]  /*6a70*/  LDC R20, c[0x0][0x608] ;  /* 0x00018200ff147b82 */ /* 0x000ea20000000800 */
[----:B------:R-:W-:-:S04]  /*6a80*/  IMAD.WIDE.U32 R8, R11, R24, R16 ;  /* 0x000000180b087225 */ /* 0x000fc800078e0010 */
[----:B------:R-:W-:Y:S02]  /*6a90*/  IMAD R11, R11, R25, R10 ;  /* 0x000000190b0b7224 */ /* 0x000fe400078e020a */
[----:B------:R-:W-:Y:S01]  /*6aa0*/  IMAD.MOV.U32 R10, RZ, RZ, -0x1 ;  /* 0xffffffffff0a7424 */ /* 0x000fe200078e00ff */
        /* <DEDUP_REMOVED lines=28> */
.L_x_167:
[----:B------:R-:W-:Y:S01]  /*6c70*/  ISETP.NE.AND P0, PT, R2, 0x1, PT ;  /* 0x000000010200780c */ /* 0x000fe20003f05270 */
[----:B------:R-:W-:Y:S01]  /*6c80*/  IMAD.MOV.U32 R12, RZ, RZ, R22 ;  /* 0x000000ffff0c7224 */ /* 0x000fe200078e0016 */
[----:B-1----:R-:W-:Y:S02]  /*6c90*/  SHF.R.U64 R8, R8, R24, R9 ;  /* 0x0000001808087219 */ /* 0x002fe40000001209 */
[----:B------:R-:W-:Y:S01]  /*6ca0*/  LOP3.LUT R5, R19, R30, RZ, 0xc0, !PT ;  /* 0x0000001e13057212 */ /* 0x000fe200078ec0ff */
[----:B0-----:R-:W-:Y:S01]  /*6cb0*/  VIADD R19, R23, 0xffffffff ;  /* 0xffffffff17137836 */ /* 0x001fe20000000000 */
[----:B------:R-:W-:Y:S01]  /*6cc0*/  SHF.L.U32 R26, R26, R27, RZ ;  /* 0x0000001b1a1a7219 */ /* 0x000fe200000006ff */
[----:B------:R-:W-:-:S03]  /*6cd0*/  IMAD.MOV R9, RZ, RZ, -R8 ;  /* 0x000000ffff097224 */ /* 0x000fc600078e0a08 */
[----:B------:R-:W-:Y:S01]  /*6ce0*/  LOP3.LUT R19, R14, R19, RZ, 0xc0, !PT ;  /* 0x000000130e137212 */ /* 0x000fe200078ec0ff */
[----:B------:R-:W-:Y:S02]  /*6cf0*/  IMAD R5, R26, R8, R5 ;  /* 0x000000081a057224 */ /* 0x000fe400078e0205 */
[----:B------:R-:W-:Y:S02]  /*6d00*/  @P0 IMAD R6, R7, R21, R4 ;  /* 0x0000001507060224 */ /* 0x000fe400078e0204 */
[----:B--2---:R-:W-:Y:S02]  /*6d10*/  IMAD R4, R9, R25, R20 ;  /* 0x0000001909047224 */ /* 0x004fe400078e0214 */
[----:B---3--:R-:W-:Y:S02]  /*6d20*/  IMAD R6, R5, R31, R6 ;  /* 0x0000001f05067224 */ /* 0x008fe400078e0206 */
[----:B------:R-:W-:Y:S02]  /*6d30*/  IMAD R19, R4, R23, R19 ;  /* 0x0000001704137224 */ /* 0x000fe400078e0213 */
[----:B------:R-:W-:-:S03]  /*6d40*/  IMAD.MOV.U32 R8, RZ, RZ, 0x1 ;  /* 0x00000001ff087424 */ /* 0x000fc600078e00ff */
[----:B------:R-:W-:Y:S02]  /*6d50*/  SEL R20, R19, R6, !P0 ;  /* 0x0000000613147207 */ /* 0x000fe40004000000 */
[----:B------:R-:W-:-:S07]  /*6d60*/  SEL R19, R6, R19, !P0 ;  /* 0x0000001306137207 */ /* 0x000fce0004000000 */
.L_x_165:
[----:B------:R-:W-:-:S08]  /*6d70*/  NOP ;  /* 0x0000000000007918 */ /* 0x000fd00000000000 */
[----:B------:R-:W0:-:S00]  /*6d80*/  USETMAXREG.DEALLOC.CTAPOOL 0x28 ;  /* 0x00000028000079c8 */ /* 0x000e0000080e0500 */
[----:B0-----:R-:W-:-:S13]  /*6d90*/  ISETP.NE.AND P0, PT, R3, RZ, PT ;  /* 0x000000ff0300720c */ /* 0x001fda0003f05270 */
[----:B------:R-:W-:Y:S05]  /*6da0*/  @P0 EXIT ;  /* 0x000000000000094d */ /* 0x000fea0003800000 */
[----:B------:R-:W-:Y:S01]  /*6db0*/  LOP3.LUT P0, RZ, R8, 0xff, RZ, 0xc0, !PT ;  /* 0x000000ff08ff7812 */ /* 0x000fe2000780c0ff */
[----:B------:R-:W-:Y:S02]  /*6dc0*/  IMAD.MOV.U32 R3, RZ, RZ, 0x1 ;  /* 0x00000001ff037424 */ /* 0x000fe400078e00ff */
[----:B------:R-:W-:-:S10]  /*6dd0*/  IMAD.MOV.U32 R13, RZ, RZ, RZ ;  /* 0x000000ffff0d7224 */ /* 0x000fd400078e00ff */
[----:B------:R-:W-:Y:S05]  /*6de0*/  @!P0 BRA `(.L_x_168) ;  /* 0x0000000c00688947 */ /* 0x000fea0003800000 */
[----:B------:R-:W0:Y:S01]  /*6df0*/  LDC R3, c[0x0][0x28c] ;  /* 0x0000a300ff037b82 */ /* 0x000e220000000800 */
[----:B------:R-:W-:Y:S01]  /*6e00*/  ULDC UR6, c[0x0][0x658] ;  /* 0x0001960000067ab9 */ /* 0x000fe20000000800 */
[----:B------:R-:W-:Y:S01]  /*6e10*/  UMOV UR7, 0xffffffff ;  /* 0xffffffff00077882 */ /* 0x000fe20000000000 */
[----:B------:R-:W-:Y:S01]  /*6e20*/  BSSY B0, `(.L_x_168) ;  /* 0x00000d6000007945 */ /* 0x000fe20003800000 */
[----:B------:R-:W-:Y:S01]  /*6e30*/  USHF.L.U32 UR7, UR7, UR6, URZ ;  /* 0x0000000607077299 */ /* 0x000fe2000800063f */
[----:B------:R-:W-:Y:S01]  /*6e40*/  IMAD.MOV.U32 R11, RZ, RZ, 0x1 ;  /* 0x00000001ff0b7424 */ /* 0x000fe200078e00ff */
[----:B------:R-:W-:Y:S01]  /*6e50*/  LOP3.LUT R10, R18, 0x2, RZ, 0xfc, !PT ;  /* 0x00000002120a7812 */ /* 0x000fe200078efcff */
[----:B------:R-:W-:Y:S01]  /*6e60*/  IMAD.MOV.U32 R13, RZ, RZ, RZ ;  /* 0x000000ffff0d7224 */ /* 0x000fe200078e00ff */
[----:B------:R-:W1:Y:S01]  /*6e70*/  S2UR UR4, SR_CgaCtaId ;  /* 0x00000000000479c3 */ /* 0x000e620000008800 */
[----:B------:R-:W-:Y:S01]  /*6e80*/  ULDC UR5, c[0x0][0x600] ;  /* 0x0001800000057ab9 */ /* 0x000fe20000000800 */
[----:B------:R-:W-:Y:S01]  /*6e90*/  UMOV UR8, 0x1 ;  /* 0x0000000100087882 */ /* 0x000fe20000000000 */
[----:B------:R-:W-:-:S02]  /*6ea0*/  UIADD3 UR5, UR5, -0x1, URZ ;  /* 0xffffffff05057890 */ /* 0x000fc4000fffe03f */
[----:B------:R-:W-:Y:S02]  /*6eb0*/  USHF.L.U32 UR6, UR8, UR6, URZ ;  /* 0x0000000608067299 */ /* 0x000fe4000800063f */
[----:B------:R-:W-:Y:S01]  /*6ec0*/  ULOP3.LUT UR7, URZ, UR7, URZ, 0x33, !UPT ;  /* 0x000000073f077292 */ /* 0x000fe2000f8e333f */
[----:B------:R-:W-:Y:S01]  /*6ed0*/  ULDC.64 UR42, c[0x0][0x198] ;  /* 0x00006600002a7ab9 */ /* 0x000fe20000000a00 */
[----:B0-----:R-:W-:-:S05]  /*6ee0*/  VIADD R3, R3, 0x3f ;  /* 0x0000003f03037836 */ /* 0x001fca0000000000 */
[----:B------:R-:W-:Y:S01]  /*6ef0*/  SHF.R.S32.HI R4, RZ, 0x1f, R3 ;  /* 0x0000001fff047819 */ /* 0x000fe20000011403 */
[----:B-1----:R-:W-:-:S03]  /*6f00*/  USHF.L.U32 UR4, UR4, 0x4, URZ ;  /* 0x0000000404047899 */ /* 0x002fc6000800063f */
[----:B------:R-:W-:Y:S01]  /*6f10*/  LEA.HI R4, R4, R3, RZ, 0x6 ;  /* 0x0000000304047211 */ /* 0x000fe200078f30ff */
[----:B------:R-:W-:-:S03]  /*6f20*/  IMAD.MOV.U32 R3, RZ, RZ, 0x1 ;  /* 0x00000001ff037424 */ /* 0x000fc600078e00ff */
[----:B------:R-:W-:-:S05]  /*6f30*/  SHF.R.S32.HI R8, RZ, 0x6, R4 ;  /* 0x00000006ff087819 */ /* 0x000fca0000011404 */
[----:B------:R-:W-:-:S07]  /*6f40*/  VIADD R9, R8, 0x1 ;  /* 0x0000000108097836 */ /* 0x000fce0000000000 */
.L_x_179:
[----:B------:R-:W-:-:S03]  /*6f50*/  UMOV UR8, 0xffffffff ;  /* 0xffffffff00087882 */ /* 0x000fc60000000000 */
[----:B------:R-:W-:Y:S05]  /*6f60*/  BRA.DIV UR8, `(.L_x_169) ;  /* 0x00000012085c7947 */ /* 0x000fea000b800000 */
[----:B------:R-:W-:-:S13]  /*6f70*/  ELECT P6, URZ, PT ;  /* 0x00000000003f782f */ /* 0x000fda00038c0000 */
.L_x_193:
[----:B------:R-:W-:Y:S04]  /*6f80*/  BSSY B1, `(.L_x_170) ;  /* 0x000004b000017945 */ /* 0x000fe80003800000 */
[----:B------:R-:W-:Y:S05]  /*6f90*/  @!P6 BRA `(.L_x_171) ;  /* 0x000000040024e947 */ /* 0x000fea0003800000 */
[----:B------:R-:W0:Y:S02]  /*6fa0*/  LDC R4, c[0x0][0x28c] ;  /* 0x0000a300ff047b82 */ /* 0x000e240000000800 */
[----:B0-----:R-:W-:-:S13]  /*6fb0*/  ISETP.GE.AND P0, PT, R4, 0x1, PT ;  /* 0x000000010400780c */ /* 0x001fda0003f06270 */
[----:B------:R-:W-:Y:S05]  /*6fc0*/  @!P0 BRA `(.L_x_171) ;  /* 0x0000000400188947 */ /* 0x000fea0003800000 */
[----:B------:R-:W-:Y:S02]  /*6fd0*/  IMAD.SHL.U32 R19, R19, 0x80, RZ ;  /* 0x0000008013137824 */ /* 0x000fe400078e00ff */
[----:B------:R-:W-:Y:S02]  /*6fe0*/  IMAD.SHL.U32 R20, R20, 0x80, RZ ;  /* 0x0000008014147824 */ /* 0x000fe400078e00ff */
[----:B------:R-:W-:Y:S02]  /*6ff0*/  IMAD.MOV.U32 R23, RZ, RZ, RZ ;  /* 0x000000ffff177224 */ /* 0x000fe400078e00ff */
[----:B------:R-:W-:Y:S02]  /*7000*/  IMAD.U32 R24, RZ, RZ, UR4 ;  /* 0x00000004ff187e24 */ /* 0x000fe4000f8e00ff */
[----:B------:R-:W-:Y:S02]  /*7010*/  IMAD.MOV.U32 R4, RZ, RZ, R9 ;  /* 0x000000ffff047224 */ /* 0x000fe400078e0009 */
[----:B------:R-:W-:-:S02]  /*7020*/  IMAD.MOV.U32 R5, RZ, RZ, R3 ;  /* 0x000000ffff057224 */ /* 0x000fc400078e0003 */
[----:B------:R-:W-:Y:S02]  /*7030*/  IMAD.MOV.U32 R6, RZ, RZ, R13 ;  /* 0x000000ffff067224 */ /* 0x000fe400078e000d */
[----:B------:R-:W-:Y:S02]  /*7040*/  VIADD R25, R19, 0x40 ;  /* 0x0000004013197836 */ /* 0x000fe40000000000 */
[----:B------:R-:W-:-:S07]  /*7050*/  VIADD R26, R20, 0x40 ;  /* 0x00000040141a7836 */ /* 0x000fce0000000000 */
.L_x_174:
[----:B------:R-:W0:Y:S01]  /*7060*/  S2R R15, SR_CgaCtaId ;  /* 0x00000000000f7919 */ /* 0x000e220000008800 */
[----:B------:R-:W-:Y:S02]  /*7070*/  MOV R7, 0x400 ;  /* 0x0000040000077802 */ /* 0x000fe40000000f00 */
[----:B------:R-:W-:-:S13]  /*7080*/  ISETP.NE.AND P1, PT, R0, RZ, PT ;  /* 0x000000ff0000720c */ /* 0x000fda0003f25270 */
[----:B------:R-:W1:Y:S01]  /*7090*/  @!P1 LDC R14, c[0x0][0x500] ;  /* 0x00014000ff0e9b82 */ /* 0x000e620000000800 */
[----:B0-----:R-:W-:Y:S02]  /*70a0*/  LEA R21, R15, R7, 0x18 ;  /* 0x000000070f157211 */ /* 0x001fe400078ec0ff */
[----:B------:R-:W-:-:S03]  /*70b0*/  SHF.L.U32 R7, R5, 0x1f, RZ ;  /* 0x0000001f05077819 */ /* 0x000fc600000006ff */
[----:B------:R-:W-:-:S04]  /*70c0*/  IMAD R22, R6, 0x8, R21 ;  /* 0x0000000806167824 */ /* 0x000fc800078e0215 */
[----:B------:R-:W0:Y:S02]  /*70d0*/  SYNCS.PHASECHK.TRANS64.TRYWAIT P0, [R22+URZ+0x38], R7 ;  /* 0x00003807160075a7 */ /* 0x000e24000800017f */
[----:B01----:R-:W-:Y:S05]  /*70e0*/  @!P0 BRA `(.L_x_172) ;  /* 0x00000010001c8947 */ /* 0x003fea0003800000 */
.L_x_194:
[----:B0-----:R-:W-:Y:S01]  /*70f0*/  PRMT R7, R10, 0x9910, RZ ;  /* 0x000099100a077816 */ /* 0x001fe200000000ff */
[----:B------:R0:W-:Y:S03]  /*7100*/  @!P1 SYNCS.ARRIVE.TRANS64 RZ, [R22+URZ], R14 ;  /* 0x0000000e16ff99a7 */ /* 0x0001e6000800003f */
[----:B------:R-:W-:-:S13]  /*7110*/  ISETP.NE.AND P0, PT, R7, 0x2, PT ;  /* 0x000000020700780c */ /* 0x000fda0003f05270 */
[----:B0-----:R-:W-:Y:S05]  /*7120*/  @P0 BRA `(.L_x_173) ;  /* 0x0000000000040947 */ /* 0x001fea0003800000 */
[----:B------:R-:W-:Y:S01]  /*7130*/  BPT.TRAP 0x1 ;  /* 0x000000040000795c */ /* 0x000fe20000300000 */
.L_x_173:
[----:B------:R-:W-:Y:S01]  /*7140*/  IMAD R7, R6, 0x8, R15 ;  /* 0x0000000806077824 */ /* 0x000fe200078e020f */
[----:B------:R-:W-:Y:S01]  /*7150*/  R2UR UR33, R22 ;  /* 0x00000000162172ca */ /* 0x000fe200000e0000 */
[----:B------:R-:W-:Y:S01]  /*7160*/  VIADD R4, R4, 0xffffffff ;  /* 0xffffffff04047836 */ /* 0x000fe20000000000 */
[----:B------:R-:W-:Y:S01]  /*7170*/  R2UR UR35, R24 ;  /* 0x00000000182372ca */ /* 0x000fe200000e0000 */
[----:B------:R-:W-:Y:S01]  /*7180*/  IMAD.SHL.U32 R7, R7, 0x400, RZ ;  /* 0x0000040007077824 */ /* 0x000fe200078e00ff */
[----:B------:R-:W-:Y:S01]  /*7190*/  R2UR UR36, R12 ;  /* 0x000000000c2472ca */ /* 0x000fe200000e0000 */
[----:B------:R-:W-:Y:S01]  /*71a0*/  UIADD3 UR14, UP0, UR42, 0xf0, URZ ;  /* 0x000000f02a0e7890 */ /* 0x000fe2000ff1e03f */
[----:B------:R-:W-:Y:S01]  /*71b0*/  R2UR UR34, R19 ;  /* 0x00000000132272ca */ /* 0x000fe200000e0000 */
[--C-:B------:R-:W-:Y:S01]  /*71c0*/  IMAD R7, R7, 0x2, R21.reuse ;  /* 0x0000000207077824 */ /* 0x100fe200078e0215 */
[----:B------:R-:W-:Y:S01]  /*71d0*/  R2UR UR26, R25 ;  /* 0x00000000191a72ca */ /* 0x000fe200000e0000 */
[----:B------:R-:W-:Y:S01]  /*71e0*/  IMAD R21, R6, 0x4000, R21 ;  /* 0x0000400006157824 */ /* 0x000fe200078e0215 */
[----:B------:R-:W-:Y:S01]  /*71f0*/  R2UR UR19, R23 ;  /* 0x00000000171372ca */ /* 0x000fe200000e0000 */
[----:B------:R-:W-:Y:S01]  /*7200*/  UIADD3 UR22, UP1, UR42, 0x1f0, URZ ;  /* 0x000001f02a167890 */ /* 0x000fe2000ff3e03f */
[----:B------:R-:W-:Y:S01]  /*7210*/  R2UR UR24, R7 ;  /* 0x00000000071872ca */ /* 0x000fe200000e0000 */
[----:B------:R-:W-:Y:S01]  /*7220*/  UIADD3.X UR15, URZ, UR43, URZ, UP0, !UPT ;  /* 0x0000002b3f0f7290 */ /* 0x000fe200087fe43f */
[----:B------:R-:W-:Y:S01]  /*7230*/  R2UR UR8, R21 ;  /* 0x00000000150872ca */ /* 0x000fe200000e0000 */
[----:B------:R-:W-:Y:S01]  /*7240*/  UIADD3.X UR23, URZ, UR43, URZ, UP1, !UPT ;  /* 0x0000002b3f177290 */ /* 0x000fe20008ffe43f */
[----:B------:R-:W-:Y:S01]  /*7250*/  R2UR UR18, R20 ;  /* 0x00000000141272ca */ /* 0x000fe200000e0000 */
[----:B------:R-:W-:Y:S01]  /*7260*/  VIADD R6, R6, 0x1 ;  /* 0x0000000106067836 */ /* 0x000fe20000000000 */
[----:B------:R-:W-:Y:S01]  /*7270*/  R2UR UR10, R26 ;  /* 0x000000001a0a72ca */ /* 0x000fe200000e0000 */
[----:B------:R-:W-:Y:S01]  /*7280*/  UMOV UR13, 0xf0000 ;  /* 0x000f0000000d7882 */ /* 0x000fe20000000000 */
[----:B------:R-:W-:Y:S01]  /*7290*/  ISETP.GT.AND P1, PT, R4, 0x1, PT ;  /* 0x000000010400780c */ /* 0x000fe20003f24270 */
[----:B------:R-:W-:Y:S01]  /*72a0*/  UMOV UR30, 0x0 ;  /* 0x00000000001e7882 */ /* 0x000fe20000000000 */
[----:B------:R-:W-:Y:S01]  /*72b0*/  UMOV UR31, 0x10000000 ;  /* 0x10000000001f7882 */ /* 0x000fe20000000000 */
[----:B------:R-:W-:Y:S01]  /*72c0*/  ISETP.NE.AND P0, PT, R6, 0x7, PT ;  /* 0x000000070600780c */ /* 0x000fe20003f05270 */
[----:B------:R-:W-:Y:S01]  /*72d0*/  UMOV UR25, UR33 ;  /* 0x0000002100197c82 */ /* 0x000fe20008000000 */
[----:B------:R-:W-:Y:S01]  /*72e0*/  UIADD3 UR32, UR24, 0x180, URZ ;  /* 0x0000018018207890 */ /* 0x000fe2000fffe03f */
[----:B------:R-:W-:Y:S01]  /*72f0*/  VIADD R23, R23, 0x40 ;  /* 0x0000004017177836 */ /* 0x000fe20000000000 */
[----:B------:R-:W-:Y:S01]  /*7300*/  UIADD3 UR24, UR24, 0x2180, URZ ;  /* 0x0000218018187890 */ /* 0x000fe2000fffe03f */
[----:B------:R-:W-:Y:S01]  /*7310*/  SEL R14, RZ, 0x1, P0 ;  /* 0x00000001ff0e7807 */ /* 0x000fe20000000000 */
[----:B------:R-:W-:Y:S01]  /*7320*/  UIADD3 UR16, UR8, 0x1c180, URZ ;  /* 0x0001c18008107890 */ /* 0x000fe2000fffe03f */
[----:B------:R-:W-:Y:S01]  /*7330*/  VIADD R24, R24, 0x40 ;  /* 0x0000004018187836 */ /* 0x000fe20000000000 */
[----:B------:R-:W-:Y:S01]  /*7340*/  UIADD3 UR8, UR8, 0x1e180, URZ ;  /* 0x0001e18008087890 */ /* 0x000fe2000fffe03f */
[----:B------:R-:W-:Y:S01]  /*7350*/  LOP3.LUT R5, R5, R14, RZ, 0x3c, !PT ;  /* 0x0000000e05057212 */ /* 0x000fe200078e3cff */
[----:B------:R-:W-:Y:S01]  /*7360*/  UMOV UR27, UR35 ;  /* 0x00000023001b7c82 */ /* 0x000fe20008000000 */
[----:B------:R-:W-:Y:S01]  /*7370*/  UMOV UR28, UR36 ;  /* 0x00000024001c7c82 */ /* 0x000fe20008000000 */
[----:B------:R0:W-:Y:S01]  /*7380*/  UTMALDG.3D.MULTICAST [UR32], [UR14], UR13, desc[UR30] ;  /* 0x00001e200e0073b4 */ /* 0x0001e2000801180d */
[----:B------:R-:W-:Y:S01]  /*7390*/  UMOV UR17, UR33 ;  /* 0x0000002100117c82 */ /* 0x000fe20008000000 */
[----:B------:R-:W-:Y:S01]  /*73a0*/  UMOV UR20, UR36 ;  /* 0x0000002400147c82 */ /* 0x000fe20008000000 */
[----:B------:R-:W-:Y:S01]  /*73b0*/  UMOV UR9, UR33 ;  /* 0x0000002100097c82 */ /* 0x000fe20008000000 */
[----:B------:R-:W-:Y:S01]  /*73c0*/  UMOV UR11, UR19 ;  /* 0x00000013000b7c82 */ /* 0x000fe20008000000 */
[----:B------:R-:W-:Y:S01]  /*73d0*/  UMOV UR12, UR36 ;  /* 0x00000024000c7c82 */ /* 0x000fe20008000000 */
[----:B------:R-:W-:Y:S01]  /*73e0*/  SEL R6, R6, RZ, P0 ;  /* 0x000000ff06067207 */ /* 0x000fe20000000000 */
[----:B------:R0:W-:Y:S01]  /*73f0*/  UTMALDG.3D.MULTICAST [UR24], [UR14], UR13, desc[UR30] ;  /* 0x00001e180e0073b4 */ /* 0x0001e2000801180d */
[----:B------:R0:W-:Y:S01]  /*7400*/  UTMALDG.3D [UR16], [UR22], desc[UR30] ;  /* 0x00001e10160075b4 */ /* 0x0001e20008011000 */
[----:B------:R0:W-:Y:S02]  /*7410*/  UTMALDG.3D [UR8], [UR22], desc[UR30] ;  /* 0x00001e08160075b4 */ /* 0x0001e40008011000 */
[----:B0-----:R-:W-:Y:S05]  /*7420*/  @P1 BRA `(.L_x_174) ;  /* 0xfffffffc000c1947 */ /* 0x001fea000383ffff */
.L_x_171:
[----:B------:R-:W-:Y:S05]  /*7430*/  BSYNC B1 ;  /* 0x0000000000017941 */ /* 0x000fea0003800000 */
.L_x_170:
[----:B------:R-:W-:Y:S01]  /*7440*/  LOP3.LUT P1, RZ, R11, 0xff, RZ, 0xc0, !PT ;  /* 0x000000ff0bff7812 */ /* 0x000fe2000782c0ff */
[C---:B------:R-:W-:Y:S01]  /*7450*/  IMAD.IADD R13, R8.reuse, 0x1, R13 ;  /* 0x00000001080d7824 */ /* 0x040fe200078e020d */
[----:B------:R-:W-:Y:S01]  /*7460*/  ULDC.64 UR8, c[0x0][0x650] ;  /* 0x0001940000087ab9 */ /* 0x000fe20000000a00 */
[C---:B------:R-:W-:Y:S01]  /*7470*/  ISETP.GE.U32.AND P2, PT, R8.reuse, 0x7, PT ;  /* 0x000000070800780c */ /* 0x040fe20003f46070 */
[----:B------:R-:W-:Y:S01]  /*7480*/  BSSY B1, `(.L_x_175) ;  /* 0x000006d000017945 */ /* 0x000fe20003800000 */
[C---:B------:R-:W-:Y:S01]  /*7490*/  IMAD.WIDE.U32 R4, R13.reuse, 0x24924925, RZ ;  /* 0x249249250d047825 */ /* 0x040fe200078e00ff */
[----:B------:R-:W-:Y:S02]  /*74a0*/  ISETP.GT.U32.AND P0, PT, R13, 0x6, PT ;  /* 0x000000060d00780c */ /* 0x000fe40003f04070 */
[----:B------:R-:W-:Y:S01]  /*74b0*/  PRMT R11, RZ, 0x7610, R11 ;  /* 0x00007610ff0b7816 */ /* 0x000fe2000000000b */
[----:B------:R-:W-:Y:S01]  /*74c0*/  IMAD.MOV.U32 R19, RZ, RZ, -0x1 ;  /* 0xffffffffff137424 */ /* 0x000fe200078e00ff */
[----:B------:R-:W-:Y:S01]  /*74d0*/  ISETP.LT.U32.AND P0, PT, R8, 0x7, P0 ;  /* 0x000000070800780c */ /* 0x000fe20000701070 */
[----:B------:R-:W-:-:S02]  /*74e0*/  IMAD.MOV.U32 R20, RZ, RZ, -0x1 ;  /* 0xffffffffff147424 */ /* 0x000fc400078e00ff */
[----:B------:R-:W0:Y:S01]  /*74f0*/  @P1 S2R R7, SR_CgaCtaId ;  /* 0x0000000000071919 */ /* 0x000e220000008800 */
[----:B------:R-:W-:Y:S01]  /*7500*/  SEL R4, RZ, 0x1, !P0 ;  /* 0x00000001ff047807 */ /* 0x000fe20004000000 */
[----:B------:R-:W-:Y:S01]  /*7510*/  IMAD.MOV.U32 R12, RZ, RZ, -0x1 ;  /* 0xffffffffff0c7424 */ /* 0x000fe200078e00ff */
[----:B------:R-:W-:Y:S02]  /*7520*/  IADD3 R16, P0, R16, UR38, RZ ;  /* 0x0000002610107c10 */ /* 0x000fe4000ff1e0ff */
[----:B------:R-:W-:Y:S02]  /*7530*/  @P1 MOV R6, 0x400 ;  /* 0x0000040000061802 */ /* 0x000fe40000000f00 */
[----:B------:R-:W-:Y:S02]  /*7540*/  IADD3.X R17, R17, UR41, RZ, P0, !PT ;  /* 0x0000002911117c10 */ /* 0x000fe400087fe4ff */
[----:B------:R-:W-:Y:S02]  /*7550*/  ISETP.GE.U32.AND P0, PT, R16, UR8, PT ;  /* 0x0000000810007c0c */ /* 0x000fe4000bf06070 */
[----:B------:R-:W-:-:S02]  /*7560*/  LOP3.LUT R3, R3, R4, RZ, 0x3c, !PT ;  /* 0x0000000403037212 */ /* 0x000fc400078e3cff */
[----:B------:R-:W-:Y:S02]  /*7570*/  ISETP.GE.U32.AND.EX P0, PT, R17, UR9, PT, P0 ;  /* 0x0000000911007c0c */ /* 0x000fe4000bf06100 */
[----:B0-----:R-:W-:Y:S01]  /*7580*/  @P1 LEA R6, R7, R6, 0x18 ;  /* 0x0000000607061211 */ /* 0x001fe200078ec0ff */
[----:B------:R-:W-:-:S03]  /*7590*/  IMAD.IADD R7, R13, 0x1, -R5 ;  /* 0x000000010d077824 */ /* 0x000fc600078e0a05 */
[----:B------:R0:W-:Y:S02]  /*75a0*/  @P1 SYNCS.ARRIVE.TRANS64.A1T0 RZ, [R6+URZ+0x88], RZ ;  /* 0x000088ff06ff19a7 */ /* 0x0001e4000810003f */
[----:B------:R-:W-:-:S04]  /*75b0*/  LEA.HI R7, R7, R5, RZ, 0x1f ;  /* 0x0000000507077211 */ /* 0x000fc800078ff8ff */
[----:B------:R-:W-:-:S04]  /*75c0*/  SHF.R.U32.HI R4, RZ, 0x2, R7 ;  /* 0x00000002ff047819 */ /* 0x000fc80000011607 */
[--C-:B------:R-:W-:Y:S01]  /*75d0*/  @P2 LOP3.LUT R3, R3, 0x1, R4.reuse, 0x78, !PT ;  /* 0x0000000103032812 */ /* 0x100fe200078e7804 */
[----:B------:R-:W-:Y:S01]  /*75e0*/  IMAD R13, R4, -0x7, R13 ;  /* 0xfffffff9040d7824 */ /* 0x000fe200078e020d */
[----:B------:R-:W-:Y:S01]  /*75f0*/  PRMT R4, RZ, 0x7610, R4 ;  /* 0x00007610ff047816 */ /* 0x000fe20000000004 */
[----:B0-----:R-:W-:Y:S06]  /*7600*/  @P0 BRA `(.L_x_176) ;  /* 0x0000000400500947 */ /* 0x001fec0003800000 */
[----:B------:R-:W0:Y:S01]  /*7610*/  S2R R15, SR_CTAID.X ;  /* 0x00000000000f7919 */ /* 0x000e220000002500 */
[----:B------:R-:W-:Y:S01]  /*7620*/  ULDC.64 UR8, c[0x0][0x628] ;  /* 0x00018a0000087ab9 */ /* 0x000fe20000000a00 */
[----:B------:R-:W1:Y:S01]  /*7630*/  LDC R20, c[0x0][0x144] ;  /* 0x00005100ff147b82 */ /* 0x000e620000000800 */
[----:B------:R-:W-:Y:S01]  /*7640*/  ISETP.NE.U32.AND P0, PT, RZ, UR8, PT ;  /* 0x00000008ff007c0c */ /* 0x000fe2000bf05070 */
[----:B------:R-:W2:Y:S01]  /*7650*/  S2R R12, SR_CTAID.Y ;  /* 0x00000000000c7919 */ /* 0x000ea20000002600 */
[----:B------:R-:W-:Y:S01]  /*7660*/  ULDC UR10, c[0x0][0x150] ;  /* 0x00005400000a7ab9 */ /* 0x000fe20000000800 */
[----:B------:R-:W-:Y:S01]  /*7670*/  ULDC UR11, c[0x0][0x630] ;  /* 0x00018c00000b7ab9 */ /* 0x000fe20000000800 */
[----:B------:R-:W-:Y:S01]  /*7680*/  ISETP.NE.AND.EX P0, PT, RZ, UR9, PT, P0 ;  /* 0x00000009ff007c0c */ /* 0x000fe2000bf05300 */
[----:B------:R-:W-:Y:S01]  /*7690*/  IMAD.MOV.U32 R4, RZ, RZ, R16 ;  /* 0x000000ffff047224 */ /* 0x000fe200078e0010 */
[----:B0-----:R-:W-:-:S05]  /*76a0*/  I2FP.F32.U32 R5, R15 ;  /* 0x0000000f00057245 */ /* 0x001fca0000201000 */
[----:B------:R-:W-:Y:S01]  /*76b0*/  FMUL R21, R5, UR10 ;  /* 0x0000000a05157c20 */ /* 0x000fe20008400000 */
[----:B------:R-:W-:-:S05]  /*76c0*/  IMAD.MOV.U32 R5, RZ, RZ, R17 ;  /* 0x000000ffff057224 */ /* 0x000fca00078e0011 */
[----:B--2---:R-:W-:Y:S05]  /*76d0*/  @!P0 BRA `(.L_x_177) ;  /* 0x0000000000288947 */ /* 0x004fea0003800000 */
[----:B------:R-:W-:Y:S02]  /*76e0*/  ULDC UR10, c[0x0][0x634] ;  /* 0x00018d00000a7ab9 */ /* 0x000fe40000000800 */
[----:B------:R-:W-:-:S05]  /*76f0*/  IADD3 R5, P0, R16, UR10, RZ ;  /* 0x0000000a10057c10 */ /* 0x000fca000ff1e0ff */
[----:B------:R-:W-:-:S04]  /*7700*/  IMAD.X R19, RZ, RZ, R17, P0 ;  /* 0x000000ffff137224 */ /* 0x000fc800000e0611 */
[----:B------:R-:W-:-:S04]  /*7710*/  IMAD.WIDE.U32 R6, R19, UR8, RZ ;  /* 0x0000000813067c25 */ /* 0x000fc8000f8e00ff */
[----:B------:R-:W-:-:S04]  /*7720*/  IMAD.WIDE.U32 R6, P0, R5, UR9, R6 ;  /* 0x0000000905067c25 */ /* 0x000fc8000f800006 */
[----:B------:R-:W-:-:S04]  /*7730*/  IMAD.WIDE.U32 R4, R5, UR8, RZ ;  /* 0x0000000805047c25 */ /* 0x000fc8000f8e00ff */
[----:B------:R-:W-:Y:S01]  /*7740*/  IMAD.MOV.U32 R4, RZ, RZ, R7 ;  /* 0x000000ffff047224 */ /* 0x000fe200078e0007 */
[----:B------:R-:W-:Y:S01]  /*7750*/  IADD3 RZ, P1, R5, R6, RZ ;  /* 0x0000000605ff7210 */ /* 0x000fe20007f3e0ff */
[----:B------:R-:W-:-:S04]  /*7760*/  IMAD.X R5, RZ, RZ, RZ, P0 ;  /* 0x000000ffff057224 */ /* 0x000fc800000e06ff */
[----:B------:R-:W-:-:S08]  /*7770*/  IMAD.WIDE.U32.X R4, R19, UR9, R4, P1 ;  /* 0x0000000913047c25 */ /* 0x000fd000088e0404 */
.L_x_177:
[--C-:B------:R-:W-:Y:S01]  /*7780*/  SHF.R.U64 R14, R4, UR11, R5.reuse ;  /* 0x0000000b040e7c19 */ /* 0x100fe20008001205 */
[----:B------:R-:W0:Y:S01]  /*7790*/  F2I.U32.TRUNC.NTZ R21, R21 ;  /* 0x0000001500157305 */ /* 0x000e22000020f000 */
[----:B------:R-:W-:Y:S01]  /*77a0*/  SHF.R.U32.HI R4, RZ, UR11, R5 ;  /* 0x0000000bff047c19 */ /* 0x000fe20008011605 */
[----:B------:R-:W-:Y:S01]  /*77b0*/  ULDC.64 UR8, c[0x0][0x620] ;  /* 0x0001880000087ab9 */ /* 0x000fe20000000a00 */
[----:B------:R-:W-:Y:S01]  /*77c0*/  IADD3 R7, P0, RZ, -R14, RZ ;  /* 0x8000000eff077210 */ /* 0x000fe20007f1e0ff */
[----:B------:R-:W-:-:S04]  /*77d0*/  ULDC.64 UR10, c[0x0][0x640] ;  /* 0x00019000000a7ab9 */ /* 0x000fc80000000a00 */
[----:B------:R-:W-:Y:S01]  /*77e0*/  IMAD.X R4, RZ, RZ, ~R4, P0 ;  /* 0x000000ffff047224 */ /* 0x000fe200000e0e04 */
[----:B------:R-:W-:-:S03]  /*77f0*/  ISETP.NE.U32.AND P0, PT, RZ, UR10, PT ;  /* 0x0000000aff007c0c */ /* 0x000fc6000bf05070 */
[----:B------:R-:W-:Y:S01]  /*7800*/  IMAD R6, R4, UR8, RZ ;  /* 0x0000000804067c24 */ /* 0x000fe2000f8e02ff */
[----:B------:R-:W-:Y:S01]  /*7810*/  ISETP.NE.AND.EX P0, PT, RZ, UR11, PT, P0 ;  /* 0x0000000bff007c0c */ /* 0x000fe2000bf05300 */
[----:B------:R-:W-:Y:S01]  /*7820*/  IMAD.WIDE.U32 R4, R7, UR8, R16 ;  /* 0x0000000807047c25 */ /* 0x000fe2000f8e0010 */
[----:B------:R-:W-:-:S03]  /*7830*/  ULDC UR8, c[0x0][0x618] ;  /* 0x0001860000087ab9 */ /* 0x000fc60000000800 */
[----:B------:R-:W-:Y:S01]  /*7840*/  IMAD R7, R7, UR9, R6 ;  /* 0x0000000907077c24 */ /* 0x000fe2000f8e0206 */
[----:B------:R-:W-:Y:S01]  /*7850*/  ULDC UR9, c[0x0][0x154] ;  /* 0x0000550000097ab9 */ /* 0x000fe20000000800 */
[----:B0-----:R-:W-:Y:S02]  /*7860*/  IMAD.MOV R6, RZ, RZ, -R21 ;  /* 0x000000ffff067224 */ /* 0x001fe400078e0a15 */
[----:B------:R-:W0:Y:S01]  /*7870*/  LDC R21, c[0x0][0x148] ;  /* 0x00005200ff157b82 */ /* 0x000e220000000800 */
[----:B------:R-:W-:Y:S02]  /*7880*/  IMAD.IADD R5, R5, 0x1, R7 ;  /* 0x0000000105057824 */ /* 0x000fe400078e0207 */
[----:B-1----:R-:W-:Y:S01]  /*7890*/  IMAD R15, R20, R6, R15 ;  /* 0x00000006140f7224 */ /* 0x002fe200078e020f */
[----:B------:R-:W-:Y:S02]  /*78a0*/  I2FP.F32.U32 R6, R12 ;  /* 0x0000000c00067245 */ /* 0x000fe40000201000 */
[----:B------:R-:W-:-:S02]  /*78b0*/  SHF.R.U64 R19, R4, UR8, R5 ;  /* 0x0000000804137c19 */ /* 0x000fc40008001205 */
[----:B------:R-:W-:Y:S01]  /*78c0*/  SHF.R.U32.HI R4, RZ, UR8, R5 ;  /* 0x00000008ff047c19 */ /* 0x000fe20008011605 */
[----:B------:R-:W-:Y:S01]  /*78d0*/  FMUL R6, R6, UR9 ;  /* 0x0000000906067c20 */ /* 0x000fe20008400000 */
[----:B------:R-:W-:Y:S02]  /*78e0*/  ULDC UR8, c[0x0][0x608] ;  /* 0x0001820000087ab9 */ /* 0x000fe40000000800 */
[--C-:B------:R-:W-:Y:S01]  /*78f0*/  SHF.R.U64 R22, R19, UR8, R4.reuse ;  /* 0x0000000813167c19 */ /* 0x100fe20008001204 */
[----:B------:R1:W2:Y:S01]  /*7900*/  F2I.U32.TRUNC.NTZ R24, R6 ;  /* 0x0000000600187305 */ /* 0x0002a2000020f000 */
[----:B------:R-:W-:Y:S01]  /*7910*/  SHF.R.U32.HI R5, RZ, UR8, R4 ;  /* 0x00000008ff057c19 */ /* 0x000fe20008011604 */
[----:B------:R-:W-:-:S03]  /*7920*/  ULDC UR8, c[0x0][0x658] ;  /* 0x0001960000087ab9 */ /* 0x000fc60000000800 */
[--C-:B------:R-:W-:Y:S02]  /*7930*/  SHF.R.U64 R20, R22, UR8, R5.reuse ;  /* 0x0000000816147c19 */ /* 0x100fe40008001205 */
[----:B------:R-:W-:-:S03]  /*7940*/  SHF.R.U32.HI R23, RZ, UR8, R5 ;  /* 0x00000008ff177c19 */ /* 0x000fc60008011605 */
[----:B------:R-:W-:Y:S02]  /*7950*/  IMAD.MOV.U32 R4, RZ, RZ, R20 ;  /* 0x000000ffff047224 */ /* 0x000fe400078e0014 */
[----:B------:R-:W-:Y:S01]  /*7960*/  IMAD.MOV.U32 R5, RZ, RZ, R23 ;  /* 0x000000ffff057224 */ /* 0x000fe200078e0017 */
[----:B-1----:R-:W-:Y:S06]  /*7970*/  @!P0 BRA `(.L_x_178) ;  /* 0x0000000000288947 */ /* 0x002fec0003800000 */
        /* <DEDUP_REMOVED lines=10> */
.L_x_178:
[----:B------:R-:W-:Y:S01]  /*7a20*/  ISETP.NE.AND P0, PT, R2, 0x1, PT ;  /* 0x000000010200780c */ /* 0x000fe20003f05270 */
[----:B------:R-:W-:Y:S01]  /*7a30*/  ULDC UR8, c[0x0][0x648] ;  /* 0x0001920000087ab9 */ /* 0x000fe20000000800 */
[----:B------:R-:W-:Y:S01]  /*7a40*/  LOP3.LUT R22, R22, UR7, RZ, 0xc0, !PT ;  /* 0x0000000716167c12 */ /* 0x000fe2000f8ec0ff */
[----:B--2---:R-:W-:Y:S01]  /*7a50*/  IMAD.MOV R24, RZ, RZ, -R24 ;  /* 0x000000ffff187224 */ /* 0x004fe200078e0a18 */
[----:B------:R-:W-:Y:S01]  /*7a60*/  SHF.R.U64 R5, R4, UR8, R5 ;  /* 0x0000000804057c19 */ /* 0x000fe20008001205 */
[----:B------:R-:W-:Y:S01]  /*7a70*/  ULDC UR8, c[0x0][0x638] ;  /* 0x00018e0000087ab9 */ /* 0x000fe20000000800 */
[----:B------:R-:W-:Y:S01]  /*7a80*/  LOP3.LUT R19, R19, UR5, RZ, 0xc0, !PT ;  /* 0x0000000513137c12 */ /* 0x000fe2000f8ec0ff */
[----:B------:R-:W-:Y:S01]  /*7a90*/  ULDC UR9, c[0x0][0x610] ;  /* 0x0001840000097ab9 */ /* 0x000fe20000000800 */
[----:B------:R-:W-:Y:S02]  /*7aa0*/  IMAD.MOV.U32 R4, RZ, RZ, 0x1 ;  /* 0x00000001ff047424 */ /* 0x000fe400078e00ff */
[----:B------:R-:W-:-:S02]  /*7ab0*/  IMAD.MOV R7, RZ, RZ, -R5 ;  /* 0x000000ffff077224 */ /* 0x000fc400078e0a05 */
[----:B------:R-:W-:Y:S02]  /*7ac0*/  IMAD R22, R5, UR6, R22 ;  /* 0x0000000605167c24 */ /* 0x000fe4000f8e0216 */
[----:B0-----:R-:W-:Y:S02]  /*7ad0*/  @P0 IMAD R15, R21, R24, R12 ;  /* 0x00000018150f0224 */ /* 0x001fe400078e020c */
[----:B------:R-:W-:Y:S01]  /*7ae0*/  IMAD R20, R7, UR8, R20 ;  /* 0x0000000807147c24 */ /* 0x000fe2000f8e0214 */
[----:B------:R-:W-:Y:S01]  /*7af0*/  ULDC UR8, c[0x0][0x600] ;  /* 0x0001800000087ab9 */ /* 0x000fe20000000800 */
[----:B------:R-:W-:Y:S02]  /*7b00*/  IMAD R15, R22, UR9, R15 ;  /* 0x00000009160f7c24 */ /* 0x000fe4000f8e020f */
[----:B------:R-:W-:Y:S02]  /*7b10*/  IMAD R6, R20, UR8, R19 ;  /* 0x0000000814067c24 */ /* 0x000fe4000f8e0213 */
[----:B------:R-:W-:-:S03]  /*7b20*/  IMAD.MOV.U32 R12, RZ, RZ, R14 ;  /* 0x000000ffff0c7224 */ /* 0x000fc600078e000e */
[----:B------:R-:W-:Y:S02]  /*7b30*/  SEL R20, R6, R15, !P0 ;  /* 0x0000000f06147207 */ /* 0x000fe40004000000 */
[----:B------:R-:W-:-:S07]  /*7b40*/  SEL R19, R15, R6, !P0 ;  /* 0x000000060f137207 */ /* 0x000fce0004000000 */
.L_x_176:
[----:B------:R-:W-:Y:S05]  /*7b50*/  BSYNC B1 ;  /* 0x0000000000017941 */ /* 0x000fea0003800000 */
.L_x_175:
[----:B------:R-:W-:-:S13]  /*7b60*/  LOP3.LUT P0, RZ, R4, 0xff, RZ, 0xc0, !PT ;  /* 0x000000ff04ff7812 */ /* 0x000fda000780c0ff */
[----:B------:R-:W-:Y:S05]  /*7b70*/  @P0 BRA `(.L_x_179) ;  /* 0xfffffff000f40947 */ /* 0x000fea000383ffff */
[----:B------:R-:W-:Y:S05]  /*7b80*/  BSYNC B0 ;  /* 0x0000000000007941 */ /* 0x000fea0003800000 */
.L_x_168:
[----:B------:R-:W-:-:S03]  /*7b90*/  UMOV UR8, 0xffffffff ;  /* 0xffffffff00087882 */ /* 0x000fc60000000000 */
[----:B------:R-:W-:Y:S05]  /*7ba0*/  BRA.DIV UR8, `(.L_x_180) ;  /* 0x0000000608807947 */ /* 0x000fea000b800000 */
[----:B------:R-:W-:-:S13]  /*7bb0*/  ELECT P6, URZ, PT ;  /* 0x00000000003f782f */ /* 0x000fda00038c0000 */
.L_x_197:
[----:B------:R-:W-:Y:S04]  /*7bc0*/  BSSY B0, `(.L_x_181) ;  /* 0x0000046000007945 */ /* 0x000fe80003800000 */
[----:B------:R-:W-:Y:S05]  /*7bd0*/  @!P6 BRA `(.L_x_182) ;  /* 0x000000040010e947 */ /* 0x000fea0003800000 */
[----:B------:R-:W-:-:S04]  /*7be0*/  LOP3.LUT R18, R18, 0x2, RZ, 0xfc, !PT ;  /* 0x0000000212127812 */ /* 0x000fc800078efcff */
[----:B------:R-:W-:-:S13]  /*7bf0*/  ISETP.NE.AND P0, PT, R18, 0x3, PT ;  /* 0x000000031200780c */ /* 0x000fda0003f05270 */
[----:B------:R-:W-:Y:S05]  /*7c00*/  @!P0 BRA `(.L_x_183) ;  /* 0x0000000000048947 */ /* 0x000fea0003800000 */
[----:B------:R-:W-:Y:S01]  /*7c10*/  BPT.TRAP 0x1 ;  /* 0x000000040000795c */ /* 0x000fe20000300000 */
.L_x_183:
[----:B------:R-:W0:Y:S01]  /*7c20*/  S2R R5, SR_CgaCtaId ;  /* 0x0000000000057919 */ /* 0x000e220000008800 */
[----:B------:R-:W-:Y:S02]  /*7c30*/  MOV R0, 0x400 ;  /* 0x0000040000007802 */ /* 0x000fe40000000f00 */
[----:B------:R-:W-:Y:S02]  /*7c40*/  SHF.L.U32 R4, R3, 0x1f, RZ ;  /* 0x0000001f03047819 */ /* 0x000fe400000006ff */
[----:B0-----:R-:W-:-:S05]  /*7c50*/  LEA R0, R5, R0, 0x18 ;  /* 0x0000000005007211 */ /* 0x001fca00078ec0ff */
[----:B------:R-:W-:-:S04]  /*7c60*/  VIADD R0, R0, 0x38 ;  /* 0x0000003800007836 */ /* 0x000fc80000000000 */
[C---:B------:R-:W-:Y:S02]  /*7c70*/  IMAD R7, R13.reuse, 0x8, R0 ;  /* 0x000000080d077824 */ /* 0x040fe400078e0200 */
[----:B------:R-:W-:Y:S02]  /*7c80*/  VIADD R13, R13, 0x1 ;  /* 0x000000010d0d7836 */ /* 0x000fe40000000000 */
[----:B------:R-:W0:Y:S03]  /*7c90*/  SYNCS.PHASECHK.TRANS64.TRYWAIT P0, [R7+URZ], R4 ;  /* 0x00000004070075a7 */ /* 0x000e26000800017f */
[----:B------:R-:W-:-:S04]  /*7ca0*/  ISETP.NE.AND P1, PT, R13, 0x7, PT ;  /* 0x000000070d00780c */ /* 0x000fc80003f25270 */
[----:B------:R-:W-:Y:S02]  /*7cb0*/  SEL R2, RZ, 0x1, P1 ;  /* 0x00000001ff027807 */ /* 0x000fe40000800000 */
[----:B------:R-:W-:Y:S02]  /*7cc0*/  SEL R13, R13, RZ, P1 ;  /* 0x000000ff0d0d7207 */ /* 0x000fe40000800000 */
[----:B------:R-:W-:-:S03]  /*7cd0*/  LOP3.LUT R6, R3, R2, RZ, 0x3c, !PT ;  /* 0x0000000203067212 */ /* 0x000fc600078e3cff */
[----:B------:R-:W-:Y:S01]  /*7ce0*/  IMAD R8, R13, 0x8, R0 ;  /* 0x000000080d087824 */ /* 0x000fe200078e0200 */
[----:B------:R-:W-:Y:S01]  /*7cf0*/  SHF.L.U32 R5, R6, 0x1f, RZ ;  /* 0x0000001f06057819 */ /* 0x000fe200000006ff */
[----:B0-----:R-:W-:Y:S06]  /*7d00*/  @!P0 BRA `(.L_x_184) ;  /* 0x0000000400488947 */ /* 0x001fec0003800000 */
.L_x_198:
[----:B------:R-:W1:Y:S01]  /*7d10*/  SYNCS.PHASECHK.TRANS64.TRYWAIT P0, [R8+URZ], R5 ;  /* 0x00000005080075a7 */ /* 0x000e62000800017f */
[----:B------:R-:W-:-:S05]  /*7d20*/  VIADD R2, R13, 0x1 ;  /* 0x000000010d027836 */ /* 0x000fca0000000000 */
[----:B------:R-:W-:-:S04]  /*7d30*/  ISETP.NE.AND P1, PT, R2, 0x7, PT ;  /* 0x000000070200780c */ /* 0x000fc80003f25270 */
[----:B------:R-:W-:Y:S02]  /*7d40*/  SEL R3, RZ, 0x1, P1 ;  /* 0x00000001ff037807 */ /* 0x000fe40000800000 */
[----:B0-----:R-:W-:Y:S02]  /*7d50*/  SEL R7, R2, RZ, P1 ;  /* 0x000000ff02077207 */ /* 0x001fe40000800000 */
[----:B------:R-:W-:-:S03]  /*7d60*/  LOP3.LUT R6, R6, R3, RZ, 0x3c, !PT ;  /* 0x0000000306067212 */ /* 0x000fc600078e3cff */
[----:B------:R-:W-:Y:S01]  /*7d70*/  IMAD R9, R7, 0x8, R0 ;  /* 0x0000000807097824 */ /* 0x000fe200078e0200 */
[----:B------:R-:W-:Y:S01]  /*7d80*/  SHF.L.U32 R4, R6, 0x1f, RZ ;  /* 0x0000001f06047819 */ /* 0x000fe200000006ff */
[----:B-1----:R-:W-:Y:S06]  /*7d90*/  @!P0 BRA `(.L_x_185) ;  /* 0x0000000400388947 */ /* 0x002fec0003800000 */
.L_x_199:
[----:B------:R-:W1:Y:S01]  /*7da0*/  SYNCS.PHASECHK.TRANS64.TRYWAIT P0, [R9+URZ], R4 ;  /* 0x00000004090075a7 */ /* 0x000e62000800017f */
[----:B------:R-:W-:-:S05]  /*7db0*/  VIADD R2, R7, 0x1 ;  /* 0x0000000107027836 */ /* 0x000fca0000000000 */
[----:B------:R-:W-:-:S04]  /*7dc0*/  ISETP.NE.AND P1, PT, R2, 0x7, PT ;  /* 0x000000070200780c */ /* 0x000fc80003f25270 */
[----:B------:R-:W-:Y:S02]  /*7dd0*/  SEL R3, RZ, 0x1, P1 ;  /* 0x00000001ff037807 */ /* 0x000fe40000800000 */
[----:B------:R-:W-:Y:S02]  /*7de0*/  SEL R7, R2, RZ, P1 ;  /* 0x000000ff02077207 */ /* 0x000fe40000800000 */
[----:B------:R-:W-:-:S03]  /*7df0*/  LOP3.LUT R6, R6, R3, RZ, 0x3c, !PT ;  /* 0x0000000306067212 */ /* 0x000fc600078e3cff */
[----:B0-----:R-:W-:Y:S01]  /*7e00*/  IMAD R8, R7, 0x8, R0 ;  /* 0x0000000807087824 */ /* 0x001fe200078e0200 */
[----:B------:R-:W-:Y:S01]  /*7e10*/  SHF.L.U32 R5, R6, 0x1f, RZ ;  /* 0x0000001f06057819 */ /* 0x000fe200000006ff */
[----:B-1----:R-:W-:Y:S06]  /*7e20*/  @!P0 BRA `(.L_x_186) ;  /* 0x0000000400288947 */ /* 0x002fec0003800000 */
.L_x_200:
        /* <DEDUP_REMOVED lines=9> */
.L_x_201:
[----:B------:R-:W1:Y:S01]  /*7ec0*/  SYNCS.PHASECHK.TRANS64.TRYWAIT P0, [R9+URZ], R4 ;  /* 0x00000004090075a7 */ /* 0x000e62000800017f */
[----:B------:R-:W-:-:S05]  /*7ed0*/  VIADD R2, R7, 0x1 ;  /* 0x0000000107027836 */ /* 0x000fca0000000000 */
[----:B------:R-:W-:-:S04]  /*7ee0*/  ISETP.NE.AND P1, PT, R2, 0x7, PT ;  /* 0x000000070200780c */ /* 0x000fc80003f25270 */
[----:B------:R-:W-:Y:S02]  /*7ef0*/  SEL R3, RZ, 0x1, P1 ;  /* 0x00000001ff037807 */ /* 0x000fe40000800000 */
[----:B------:R-:W-:Y:S02]  /*7f00*/  SEL R7, R2, RZ, P1 ;  /* 0x000000ff02077207 */ /* 0x000fe40000800000 */
[----:B------:R-:W-:-:S03]  /*7f10*/  LOP3.LUT R11, R6, R3, RZ, 0x3c, !PT ;  /* 0x00000003060b7212 */ /* 0x000fc600078e3cff */
[----:B------:R-:W-:Y:S01]  /*7f20*/  IMAD R6, R7, 0x8, R0 ;  /* 0x0000000807067824 */ /* 0x000fe200078e0200 */
[----:B0-----:R-:W-:Y:S01]  /*7f30*/  SHF.L.U32 R5, R11, 0x1f, RZ ;  /* 0x0000001f0b057819 */ /* 0x001fe200000006ff */
[----:B-1----:R-:W-:Y:S06]  /*7f40*/  @!P0 BRA `(.L_x_188) ;  /* 0x0000000400088947 */ /* 0x002fec0003800000 */
.L_x_202:
[----:B------:R-:W1:Y:S01]  /*7f50*/  SYNCS.PHASECHK.TRANS64.TRYWAIT P0, [R6+URZ], R5 ;  /* 0x00000005060075a7 */ /* 0x000e62000800017f */
[----:B------:R-:W-:-:S05]  /*7f60*/  VIADD R2, R7, 0x1 ;  /* 0x0000000107027836 */ /* 0x000fca0000000000 */
[----:B------:R-:W-:-:S04]  /*7f70*/  ISETP.NE.AND P1, PT, R2, 0x7, PT ;  /* 0x000000070200780c */ /* 0x000fc80003f25270 */
[----:B0-----:R-:W-:Y:S02]  /*7f80*/  SEL R4, RZ, 0x1, P1 ;  /* 0x00000001ff047807 */ /* 0x001fe40000800000 */
[----:B------:R-:W-:Y:S02]  /*7f90*/  SEL R3, R2, RZ, P1 ;  /* 0x000000ff02037207 */ /* 0x000fe40000800000 */
[----:B------:R-:W-:Y:S01]  /*7fa0*/  LOP3.LUT R4, R11, R4, RZ, 0x3c, !PT ;  /* 0x000000040b047212 */ /* 0x000fe200078e3cff */
[----:B-1----:R-:W-:Y:S06]  /*7fb0*/  @!P0 BRA `(.L_x_189) ;  /* 0x0000000400008947 */ /* 0x002fec0003800000 */
.L_x_203:
[----:B------:R-:W-:Y:S01]  /*7fc0*/  IMAD R3, R3, 0x8, R0 ;  /* 0x0000000803037824 */ /* 0x000fe200078e0200 */
[----:B------:R-:W-:-:S07]  /*7fd0*/  SHF.L.U32 R0, R4, 0x1f, RZ ;  /* 0x0000001f04007819 */ /* 0x000fce00000006ff */
.L_x_190:
[----:B-1----:R1:W2:Y:S02]  /*7fe0*/  SYNCS.PHASECHK.TRANS64.TRYWAIT P0, [R3+URZ], R0 ;  /* 0x00000000030075a7 */ /* 0x0022a4000800017f */
[----:B--2---:R-:W-:Y:S05]  /*7ff0*/  @!P0 NANOSLEEP.SYNCS 0x989680 ;  /* 0x009896800000895d */ /* 0x004fea0003900000 */
[----:B------:R-:W2:Y:S02]  /*8000*/  @!P0 SYNCS.PHASECHK.TRANS64 P0, [R3+URZ], R0 ;  /* 0x00000000030085a7 */ /* 0x000ea4000800007f */
[----:B--2---:R-:W-:Y:S05]  /*8010*/  @!P0 BRA `(.L_x_190) ;  /* 0xfffffffc00f08947 */ /* 0x004fea000383ffff */
.L_x_182:
[----:B------:R-:W-:Y:S05]  /*8020*/  BSYNC B0 ;  /* 0x0000000000007941 */ /* 0x000fea0003800000 */
.L_x_181:
[----:B------:R-:W-:Y:S05]  /*8030*/  EXIT ;  /* 0x000000000000794d */ /* 0x000fea0003800000 */
.L_x_21:
[----:B-1----:R1:W2:Y:S02]  /*8040*/  SYNCS.PHASECHK.TRANS64.TRYWAIT P1, [R3+URZ], R0 ;  /* 0x00000000030075a7 */ /* 0x0022a4000802017f */
[----:B--2---:R-:W-:Y:S05]  /*8050*/  @!P1 NANOSLEEP.SYNCS 0x989680 ;  /* 0x009896800000995d */ /* 0x004fea0003900000 */
[----:B------:R-:W2:Y:S02]  /*8060*/  @!P1 SYNCS.PHASECHK.TRANS64 P1, [R3+URZ], R0 ;  /* 0x00000000030095a7 */ /* 0x000ea4000802007f */
[----:B--2---:R-:W-:Y:S05]  /*8070*/  @!P1 BRA `(.L_x_21) ;  /* 0xfffffffc00f09947 */ /* 0x004fea000383ffff */
[----:B------:R-:W-:Y:S05]  /*8080*/  BRA `(.L_x_20) ;  /* 0xffffff9400c07947 */ /* 0x000fea000383ffff */
.L_x_26:
[----:B-1----:R1:W2:Y:S02]  /*8090*/  SYNCS.PHASECHK.TRANS64.TRYWAIT P1, [R5+URZ], R4 ;  /* 0x00000004050075a7 */ /* 0x0022a4000802017f */
[----:B--2---:R-:W-:Y:S05]  /*80a0*/  @!P1 NANOSLEEP.SYNCS 0x989680 ;  /* 0x009896800000995d */ /* 0x004fea0003900000 */
[----:B------:R-:W2:Y:S02]  /*80b0*/  @!P1 SYNCS.PHASECHK.TRANS64 P1, [R5+URZ], R4 ;  /* 0x00000004050095a7 */ /* 0x000ea4000802007f */
[----:B--2---:R-:W-:Y:S05]  /*80c0*/  @!P1 BRA `(.L_x_26) ;  /* 0xfffffffc00f09947 */ /* 0x004fea000383ffff */
[----:B------:R-:W-:Y:S05]  /*80d0*/  BRA `(.L_x_25) ;  /* 0xffffff98009c7947 */ /* 0x000fea000383ffff */
.L_x_169:
[----:B------:R-:W-:Y:S01]  /*80e0*/  BSSY B1, `(.L_x_191) ;  /* 0x0000006000017945 */ /* 0x000fe20003800000 */
[----:B------:R-:W-:-:S07]  /*80f0*/  IMAD.MOV.U32 R15, RZ, RZ, -0x1 ;  /* 0xffffffffff0f7424 */ /* 0x000fce00078e00ff */
[----:B------:R-:W-:Y:S05]  /*8100*/  WARPSYNC.COLLECTIVE R15, `(.L_x_192) ;  /* 0x000000000f0c7348 */ /* 0x000fea0003c00000 */
[----:B------:R-:W-:Y:S02]  /*8110*/  ELECT P6, UR62, PT ;  /* 0x00000000003e782f */ /* 0x000fe400038c0000 */
[----:B------:R-:W-:Y:S01]  /*8120*/  MOV R14, UR62 ;  /* 0x0000003e000e7c02 */ /* 0x000fe20008000f00 */
[----:B------:R-:W-:Y:S10]  /*8130*/  ENDCOLLECTIVE ;  /* 0x000000000000791b */ /* 0x000ff40003800000 */
.L_x_192:
[----:B------:R-:W-:Y:S05]  /*8140*/  BSYNC B1 ;  /* 0x0000000000017941 */ /* 0x000fea0003800000 */
.L_x_191:
[----:B------:R-:W-:Y:S05]  /*8150*/  BRA `(.L_x_193) ;  /* 0xffffffec00887947 */ /* 0x000fea000383ffff */
.L_x_172:
[----:B0-----:R0:W1:Y:S02]  /*8160*/  SYNCS.PHASECHK.TRANS64.TRYWAIT P0, [R22+URZ+0x38], R7 ;  /* 0x00003807160075a7 */ /* 0x001064000800017f */
[----:B-1----:R-:W-:Y:S05]  /*8170*/  @!P0 NANOSLEEP.SYNCS 0x989680 ;  /* 0x009896800000895d */ /* 0x002fea0003900000 */
[----:B------:R-:W1:Y:S02]  /*8180*/  @!P0 SYNCS.PHASECHK.TRANS64 P0, [R22+URZ+0x38], R7 ;  /* 0x00003807160085a7 */ /* 0x000e64000800007f */
[----:B-1----:R-:W-:Y:S05]  /*8190*/  @!P0 BRA `(.L_x_172) ;  /* 0xfffffffc00f08947 */ /* 0x002fea000383ffff */
[----:B------:R-:W-:Y:S05]  /*81a0*/  BRA `(.L_x_194) ;  /* 0xffffffec00d07947 */ /* 0x000fea000383ffff */
.L_x_180:
[----:B------:R-:W-:Y:S01]  /*81b0*/  BSSY B0, `(.L_x_195) ;  /* 0x0000006000007945 */ /* 0x000fe20003800000 */
[----:B------:R-:W-:-:S07]  /*81c0*/  IMAD.MOV.U32 R15, RZ, RZ, -0x1 ;  /* 0xffffffffff0f7424 */ /* 0x000fce00078e00ff */
[----:B------:R-:W-:Y:S05]  /*81d0*/  WARPSYNC.COLLECTIVE R15, `(.L_x_196) ;  /* 0x000000000f0c7348 */ /* 0x000fea0003c00000 */
[----:B------:R-:W-:Y:S02]  /*81e0*/  ELECT P6, UR62, PT ;  /* 0x00000000003e782f */ /* 0x000fe400038c0000 */
[----:B------:R-:W-:Y:S01]  /*81f0*/  MOV R14, UR62 ;  /* 0x0000003e000e7c02 */ /* 0x000fe20008000f00 */
[----:B------:R-:W-:Y:S10]  /*8200*/  ENDCOLLECTIVE ;  /* 0x000000000000791b */ /* 0x000ff40003800000 */
.L_x_196:
[----:B------:R-:W-:Y:S05]  /*8210*/  BSYNC B0 ;  /* 0x0000000000007941 */ /* 0x000fea0003800000 */
.L_x_195:
[----:B------:R-:W-:Y:S05]  /*8220*/  BRA `(.L_x_197) ;  /* 0xfffffff800647947 */ /* 0x000fea000383ffff */
.L_x_184:
[----:B0-----:R0:W1:Y:S02]  /*8230*/  SYNCS.PHASECHK.TRANS64.TRYWAIT P0, [R7+URZ], R4 ;  /* 0x00000004070075a7 */ /* 0x001064000800017f */
[----:B-1----:R-:W-:Y:S05]  /*8240*/  @!P0 NANOSLEEP.SYNCS 0x989680 ;  /* 0x009896800000895d */ /* 0x002fea0003900000 */
[----:B------:R-:W1:Y:S02]  /*8250*/  @!P0 SYNCS.PHASECHK.TRANS64 P0, [R7+URZ], R4 ;  /* 0x00000004070085a7 */ /* 0x000e64000800007f */
[----:B-1----:R-:W-:Y:S05]  /*8260*/  @!P0 BRA `(.L_x_184) ;  /* 0xfffffffc00f08947 */ /* 0x002fea000383ffff */
[----:B------:R-:W-:Y:S05]  /*8270*/  BRA `(.L_x_198) ;  /* 0xfffffff800a47947 */ /* 0x000fea000383ffff */
.L_x_185:
[----:B0-----:R0:W1:Y:S02]  /*8280*/  SYNCS.PHASECHK.TRANS64.TRYWAIT P0, [R8+URZ], R5 ;  /* 0x00000005080075a7 */ /* 0x001064000800017f */
[----:B-1----:R-:W-:Y:S05]  /*8290*/  @!P0 NANOSLEEP.SYNCS 0x989680 ;  /* 0x009896800000895d */ /* 0x002fea0003900000 */
[----:B------:R-:W1:Y:S02]  /*82a0*/  @!P0 SYNCS.PHASECHK.TRANS64 P0, [R8+URZ], R5 ;  /* 0x00000005080085a7 */ /* 0x000e64000800007f */
[----:B-1----:R-:W-:Y:S05]  /*82b0*/  @!P0 BRA `(.L_x_185) ;  /* 0xfffffffc00f08947 */ /* 0x002fea000383ffff */
[----:B------:R-:W-:Y:S05]  /*82c0*/  BRA `(.L_x_199) ;  /* 0xfffffff800b47947 */ /* 0x000fea000383ffff */
.L_x_186:
[----:B0-----:R0:W1:Y:S02]  /*82d0*/  SYNCS.PHASECHK.TRANS64.TRYWAIT P0, [R9+URZ], R4 ;  /* 0x00000004090075a7 */ /* 0x001064000800017f */
[----:B-1----:R-:W-:Y:S05]  /*82e0*/  @!P0 NANOSLEEP.SYNCS 0x989680 ;  /* 0x009896800000895d */ /* 0x002fea0003900000 */
[----:B------:R-:W1:Y:S02]  /*82f0*/  @!P0 SYNCS.PHASECHK.TRANS64 P0, [R9+URZ], R4 ;  /* 0x00000004090085a7 */ /* 0x000e64000800007f */
[----:B-1----:R-:W-:Y:S05]  /*8300*/  @!P0 BRA `(.L_x_186) ;  /* 0xfffffffc00f08947 */ /* 0x002fea000383ffff */
[----:B------:R-:W-:Y:S05]  /*8310*/  BRA `(.L_x_200) ;  /* 0xfffffff800c47947 */ /* 0x000fea000383ffff */
.L_x_187:
[----:B0-----:R0:W1:Y:S02]  /*8320*/  SYNCS.PHASECHK.TRANS64.TRYWAIT P0, [R8+URZ], R5 ;  /* 0x00000005080075a7 */ /* 0x001064000800017f */
[----:B-1----:R-:W-:Y:S05]  /*8330*/  @!P0 NANOSLEEP.SYNCS 0x989680 ;  /* 0x009896800000895d */ /* 0x002fea0003900000 */
[----:B------:R-:W1:Y:S02]  /*8340*/  @!P0 SYNCS.PHASECHK.TRANS64 P0, [R8+URZ], R5 ;  /* 0x00000005080085a7 */ /* 0x000e64000800007f */
[----:B-1----:R-:W-:Y:S05]  /*8350*/  @!P0 BRA `(.L_x_187) ;  /* 0xfffffffc00f08947 */ /* 0x002fea000383ffff */
[----:B------:R-:W-:Y:S05]  /*8360*/  BRA `(.L_x_201) ;  /* 0xfffffff800d47947 */ /* 0x000fea000383ffff */
.L_x_188:
[----:B0-----:R0:W1:Y:S02]  /*8370*/  SYNCS.PHASECHK.TRANS64.TRYWAIT P0, [R9+URZ], R4 ;  /* 0x00000004090075a7 */ /* 0x001064000800017f */
[----:B-1----:R-:W-:Y:S05]  /*8380*/  @!P0 NANOSLEEP.SYNCS 0x989680 ;  /* 0x009896800000895d */ /* 0x002fea0003900000 */
[----:B------:R-:W1:Y:S02]  /*8390*/  @!P0 SYNCS.PHASECHK.TRANS64 P0, [R9+URZ], R4 ;  /* 0x00000004090085a7 */ /* 0x000e64000800007f */
[----:B-1----:R-:W-:Y:S05]  /*83a0*/  @!P0 BRA `(.L_x_188) ;  /* 0xfffffffc00f08947 */ /* 0x002fea000383ffff */
[----:B------:R-:W-:Y:S05]  /*83b0*/  BRA `(.L_x_202) ;  /* 0xfffffff800e47947 */ /* 0x000fea000383ffff */
.L_x_189:
[----:B0-----:R0:W1:Y:S02]  /*83c0*/  SYNCS.PHASECHK.TRANS64.TRYWAIT P0, [R6+URZ], R5 ;  /* 0x00000005060075a7 */ /* 0x001064000800017f */
[----:B-1----:R-:W-:Y:S05]  /*83d0*/  @!P0 NANOSLEEP.SYNCS 0x989680 ;  /* 0x009896800000895d */ /* 0x002fea0003900000 */
[----:B------:R-:W1:Y:S02]  /*83e0*/  @!P0 SYNCS.PHASECHK.TRANS64 P0, [R6+URZ], R5 ;  /* 0x00000005060085a7 */ /* 0x000e64000800007f */
[----:B-1----:R-:W-:Y:S05]  /*83f0*/  @!P0 BRA `(.L_x_189) ;  /* 0xfffffffc00f08947 */ /* 0x002fea000383ffff */
[----:B------:R-:W-:Y:S05]  /*8400*/  BRA `(.L_x_203) ;  /* 0xfffffff800ec7947 */ /* 0x000fea000383ffff */
.L_x_204:
[----:B------:R-:W-:-:S00]  /*8410*/  BRA `(.L_x_204) ;  /* 0xfffffffc00fc7947 */ /* 0x000fc0000383ffff */
[----:B------:R-:W-:-:S00]  /*8420*/  NOP ;  /* 0x0000000000007918 */ /* 0x000fc00000000000 */
        /* <DEDUP_REMOVED lines=13> */
.L_x_205:


//--------------------- .nv.global.init           --------------------------
	.section	.nv.global.init,"aw",@progbits
.nv.global.init:
	.type		$str$22,@object
	.size		$str$22,($str$23 - $str$22)
$str$22:
        /*0000*/ 	.byte	0x6b, 0x5f, 0x74, 0x69, 0x6c, 0x65, 0x5f, 0x63, 0x6f, 0x75, 0x6e, 0x74, 0x20, 0x3e, 0x3d, 0x20
        /*0010*/ 	.byte	0x31, 0x00
	.type		$str$23,@object
	.size		$str$23,(__unnamed_1 - $str$23)
$str$23:
        /*0012*/ 	.byte	0x2f, 0x74, 0x6d, 0x70, 0x2f, 0x63, 0x75, 0x74, 0x6c, 0x61, 0x73, 0x73, 0x5f, 0x73, 0x77, 0x65
        /*0022*/ 	.byte	0x65, 0x70, 0x5f, 0x73, 0x72, 0x63, 0x2f, 0x69, 0x6e, 0x63, 0x6c, 0x75, 0x64, 0x65, 0x2f, 0x63
        /*0032*/ 	.byte	0x75, 0x74, 0x6c, 0x61, 0x73, 0x73, 0x2f, 0x67, 0x65, 0x6d, 0x6d, 0x2f, 0x63, 0x6f, 0x6c, 0x6c
        /*0042*/ 	.byte	0x65, 0x63, 0x74, 0x69, 0x76, 0x65, 0x2f, 0x73, 0x6d, 0x39, 0x30, 0x5f, 0x6d, 0x6d, 0x61, 0x5f
        /*0052*/ 	.byte	0x74, 0x6d, 0x61, 0x5f, 0x67, 0x6d, 0x6d, 0x61, 0x5f, 0x73, 0x73, 0x5f, 0x77, 0x61, 0x72, 0x70
        /*0062*/ 	.byte	0x73, 0x70, 0x65, 0x63, 0x69, 0x61, 0x6c, 0x69, 0x7a, 0x65, 0x64, 0x2e, 0x68, 0x70, 0x70, 0x00
	.type		__unnamed_1,@object
	.size		__unnamed_1,(.L_0 - __unnamed_1)
__unnamed_1:
        /*0072*/ 	.byte	0x76, 0x6f, 0x69, 0x64, 0x20, 0x63, 0x75, 0x74, 0x6c, 0x61, 0x73, 0x73, 0x3a, 0x3a, 0x67, 0x65
        /* <DEDUP_REMOVED lines=180> */
        /*0bc2*/ 	.byte	0x6e, 0x74, 0x69, 0x74, 0x79, 0x5d, 0x00
.L_0:


//--------------------- .nv.shared._ZN7cutlass13device_kernelINS_4gemm6kernel13GemmUniversalIN4cute5tupleIJiiiiEEENS1_10collective13CollectiveMmaINS1_34MainloopSm90TmaGmmaWarpSpecializedILi7ENS5_IJNS4_1CILi1EEENSA_ILi4EEESB_EEENS1_35KernelTmaWarpSpecializedCooperativeEEENS5_IJNSA_ILi128EEESG_NSA_ILi64EEEEEENS_6half_tENS5_IJSB_llEEESJ_SK_NS4_8TiledMMAINS4_8MMA_AtomIJNS4_4SM904GMMA26MMA_64x128x16_F32F16F16_SSILNSO_5MajorE1ELSQ_1ELNSO_7ScaleInE1ELSR_1EEEEEENS4_6LayoutINS5_IJNSA_ILi2EEESB_SB_EEENS5_IJSB_NSA_ILi0EEESX_EEEEENS5_IJNS4_10UnderscoreES10_S10_EEEEENS4_23SM90_TMA_LOAD_MULTICASTENS4_14ComposedLayoutINS4_7SwizzleILi3ELi4ELi3EEENS4_18smem_ptr_flag_bitsILi16EEENSU_INS5_IJSH_NSA_ILi8EEEEEENS5_IJSB_SH_EEEEEEEvNS4_8identityENS4_13SM90_TMA_LOADES1D_vS1E_EENS_8epilogue10collective6detail29Sm90TmaWarpSpecializedAdapterINS1I_15DefaultEpilogueISJ_NS5_IJlSB_lEEES1M_NS1H_6thread17LinearCombinationISJ_Li1EffLNS1N_9ScaleType4KindE0ELNS_15FloatRoundStyleE2ESJ_EENS1_15EpilogueDefaultEEEEEvvEEEEvNT_6ParamsE --------------------------
	.section	.nv.shared._ZN7cutlass13device_kernelINS_4gemm6kernel13GemmUniversalIN4cute5tupleIJiiiiEEENS1_10collective13CollectiveMmaINS1_34MainloopSm90TmaGmmaWarpSpecializedILi7ENS5_IJNS4_1CILi1EEENSA_ILi4EEESB_EEENS1_35KernelTmaWarpSpecializedCooperativeEEENS5_IJNSA_ILi128EEESG_NSA_ILi64EEEEEENS_6half_tENS5_IJSB_llEEESJ_SK_NS4_8TiledMMAINS4_8MMA_AtomIJNS4_4SM904GMMA26MMA_64x128x16_F32F16F16_SSILNSO_5MajorE1ELSQ_1ELNSO_7ScaleInE1ELSR_1EEEEEENS4_6LayoutINS5_IJNSA_ILi2EEESB_SB_EEENS5_IJSB_NSA_ILi0EEESX_EEEEENS5_IJNS4_10UnderscoreES10_S10_EEEEENS4_23SM90_TMA_LOAD_MULTICASTENS4_14ComposedLayoutINS4_7SwizzleILi3ELi4ELi3EEENS4_18smem_ptr_flag_bitsILi16EEENSU_INS5_IJSH_NSA_ILi8EEEEEENS5_IJSB_SH_EEEEEEEvNS4_8identityENS4_13SM90_TMA_LOADES1D_vS1E_EENS_8epilogue10collective6detail29Sm90TmaWarpSpecializedAdapterINS1I_15DefaultEpilogueISJ_NS5_IJlSB_lEEES1M_NS1H_6thread17LinearCombinationISJ_Li1EffLNS1N_9ScaleType4KindE0ELNS_15FloatRoundStyleE2ESJ_EENS1_15EpilogueDefaultEEEEEvvEEEEvNT_6ParamsE,"aw",@nobits
	.sectionflags	@""
	.align	16
	.zero		1024


//--------------------- .nv.shared.reserved.0     --------------------------
	.section	.nv.shared.reserved.0,"aw",@nobits
	.weak		__nv_reservedSMEM_offset_0_alias
	.size		__nv_reservedSMEM_offset_0_alias, 0, 0
	.other		__nv_reservedSMEM_offset_0_alias,@"STO_CUDA_RESERVED_SHARED STV_DEFAULT"
__nv_reservedSMEM_offset_0_alias:
	.zero		0


//--------------------- .nv.global                --------------------------
	.section	.nv.global,"aw",@nobits
.nv.global:
	.type		_ZN40_INTERNAL_8e60a36b_4_k_cu_91d8ad37_229014cute1_E,@object
	.size		_ZN40_INTERNAL_8e60a36b_4_k_cu_91d8ad37_229014cute1_E,(_ZN40_INTERNAL_8e60a36b_4_k_cu_91d8ad37_229014cuda3std3__45__cpo6cbeginE - _ZN40_INTERNAL_8e60a36b_4_k_cu_91d8ad37_229014cute1_E)
_ZN40_INTERNAL_8e60a36b_4_k_cu_91d8ad37_229014cute1_E:
	.zero		1
	.type		_ZN40_INTERNAL_8e60a36b_4_k_cu_91d8ad37_229014cuda3std3__45__cpo6cbeginE,@object
	.size		_ZN40_INTERNAL_8e60a36b_4_k_cu_91d8ad37_229014cuda3std3__45__cpo6cbeginE,(_ZN40_INTERNAL_8e60a36b_4_k_cu_91d8ad37_229014cuda3std3__48in_placeE - _ZN40_INTERNAL_8e60a36b_4_k_cu_91d8ad37_229014cuda3std3__45__cpo6cbeginE)
_ZN40_INTERNAL_8e60a36b_4_k_cu_91d8ad37_229014cuda3std3__45__cpo6cbeginE:
	.zero		1
	.type		_ZN40_INTERNAL_8e60a36b_4_k_cu_91d8ad37_229014cuda3std3__48in_placeE,@object
	.size		_ZN40_INTERNAL_8e60a36b_4_k_cu_91d8ad37_229014cuda3std3__48in_placeE,(_ZN40_INTERNAL_8e60a36b_4_k_cu_91d8ad37_229014cuda3std6ranges3__45__cpo9iter_moveE - _ZN40_INTERNAL_8e60a36b_4_k_cu_91d8ad37_229014cuda3std3__48in_placeE)
_ZN40_INTERNAL_8e60a36b_4_k_cu_91d8ad37_229014cuda3std3__48in_placeE:
	.zero		1
	.type		_ZN40_INTERNAL_8e60a36b_4_k_cu_91d8ad37_229014cuda3std6ranges3__45__cpo9iter_moveE,@object
	.size		_ZN40_INTERNAL_8e60a36b_4_k_cu_91d8ad37_229014cuda3std6ranges3__45__cpo9iter_moveE,(_ZN40_INTERNAL_8e60a36b_4_k_cu_91d8ad37_229014cuda3std3__45__cpo5beginE - _ZN40_INTERNAL_8e60a36b_4_k_cu_91d8ad37_229014cuda3std6ranges3__45__cpo9iter_moveE)
_ZN40_INTERNAL_8e60a36b_4_k_cu_91d8ad37_229014cuda3std6ranges3__45__cpo9iter_moveE:
	.zero		1
	.type		_ZN40_INTERNAL_8e60a36b_4_k_cu_91d8ad37_229014cuda3std3__45__cpo5beginE,@object
	.size		_ZN40_INTERNAL_8e60a36b_4_k_cu_91d8ad37_229014cuda3std3__45__cpo5beginE,(_ZN40_INTERNAL_8e60a36b_4_k_cu_91d8ad37_229014cuda3std3__442_GLOBAL__N__8e60a36b_4_k_cu_91d8ad37_229016ignoreE - _ZN40_INTERNAL_8e60a36b_4_k_cu_91d8ad37_229014cuda3std3__45__cpo5beginE)
_ZN40_INTERNAL_8e60a36b_4_k_cu_91d8ad37_229014cuda3std3__45__cpo5beginE:
	.zero		1
	.type		_ZN40_INTERNAL_8e60a36b_4_k_cu_91d8ad37_229014cuda3std3__442_GLOBAL__N__8e60a36b_4_k_cu_91d8ad37_229016ignoreE,@object
	.size		_ZN40_INTERNAL_8e60a36b_4_k_cu_91d8ad37_229014cuda3std3__442_GLOBAL__N__8e60a36b_4_k_cu_91d8ad37_229016ignoreE,(_ZN40_INTERNAL_8e60a36b_4_k_cu_91d8ad37_229014cute7productE - _ZN40_INTERNAL_8e60a36b_4_k_cu_91d8ad37_229014cuda3std3__442_GLOBAL__N__8e60a36b_4_k_cu_91d8ad37_229016ignoreE)
_ZN40_INTERNAL_8e60a36b_4_k_cu_91d8ad37_229014cuda3std3__442_GLOBAL__N__8e60a36b_4_k_cu_91d8ad37_229016ignoreE:
	.zero		1
	.type		_ZN40_INTERNAL_8e60a36b_4_k_cu_91d8ad37_229014cute7productE,@object
	.size		_ZN40_INTERNAL_8e60a36b_4_k_cu_91d8ad37_229014cute7productE,(_ZN40_INTERNAL_8e60a36b_4_k_cu_91d8ad37_229014cuda3std3__45__cpo3endE - _ZN40_INTERNAL_8e60a36b_4_k_cu_91d8ad37_229014cute7productE)
_ZN40_INTERNAL_8e60a36b_4_k_cu_91d8ad37_229014cute7productE:
	.zero		1
	.type		_ZN40_INTERNAL_8e60a36b_4_k_cu_91d8ad37_229014cuda3std3__45__cpo3endE,@object
	.size		_ZN40_INTERNAL_8e60a36b_4_k_cu_91d8ad37_229014cuda3std3__45__cpo3endE,(_ZN40_INTERNAL_8e60a36b_4_k_cu_91d8ad37_229014cuda3std3__419piecewise_constructE - _ZN40_INTERNAL_8e60a36b_4_k_cu_91d8ad37_229014cuda3std3__45__cpo3endE)
_ZN40_INTERNAL_8e60a36b_4_k_cu_91d8ad37_229014cuda3std3__45__cpo3endE:
	.zero		1
	.type		_ZN40_INTERNAL_8e60a36b_4_k_cu_91d8ad37_229014cuda3std3__419piecewise_constructE,@object
	.size		_ZN40_INTERNAL_8e60a36b_4_k_cu_91d8ad37_229014cuda3std3__419piecewise_constructE,(_ZN40_INTERNAL_8e60a36b_4_k_cu_91d8ad37_229014cuda3std3__45__cpo4cendE - _ZN40_INTERNAL_8e60a36b_4_k_cu_91d8ad37_229014cuda3std3__419piecewise_constructE)
_ZN40_INTERNAL_8e60a36b_4_k_cu_91d8ad37_229014cuda3std3__419piecewise_constructE:
	.zero		1
	.type		_ZN40_INTERNAL_8e60a36b_4_k_cu_91d8ad37_229014cuda3std3__45__cpo4cendE,@object
	.size		_ZN40_INTERNAL_8e60a36b_4_k_cu_91d8ad37_229014cuda3std3__45__cpo4cendE,(_ZN40_INTERNAL_8e60a36b_4_k_cu_91d8ad37_229014cuda3std6ranges3__45__cpo4swapE - _ZN40_INTERNAL_8e60a36b_4_k_cu_91d8ad37_229014cuda3std3__45__cpo4cendE)
_ZN40_INTERNAL_8e60a36b_4_k_cu_91d8ad37_229014cuda3std3__45__cpo4cendE:
	.zero		1
	.type		_ZN40_INTERNAL_8e60a36b_4_k_cu_91d8ad37_229014cuda3std6ranges3__45__cpo4swapE,@object
	.size		_ZN40_INTERNAL_8e60a36b_4_k_cu_91d8ad37_229014cuda3std6ranges3__45__cpo4swapE,(.L_8 - _ZN40_INTERNAL_8e60a36b_4_k_cu_91d8ad37_229014cuda3std6ranges3__45__cpo4swapE)
_ZN40_INTERNAL_8e60a36b_4_k_cu_91d8ad37_229014cuda3std6ranges3__45__cpo4swapE:
	.zero		1
.L_8:


//--------------------- .nv.constant0._ZN7cutlass13device_kernelINS_4gemm6kernel13GemmUniversalIN4cute5tupleIJiiiiEEENS1_10collective13CollectiveMmaINS1_34MainloopSm90TmaGmmaWarpSpecializedILi7ENS5_IJNS4_1CILi1EEENSA_ILi4EEESB_EEENS1_35KernelTmaWarpSpecializedCooperativeEEENS5_IJNSA_ILi128EEESG_NSA_ILi64EEEEEENS_6half_tENS5_IJSB_llEEESJ_SK_NS4_8TiledMMAINS4_8MMA_AtomIJNS4_4SM904GMMA26MMA_64x128x16_F32F16F16_SSILNSO_5MajorE1ELSQ_1ELNSO_7ScaleInE1ELSR_1EEEEEENS4_6LayoutINS5_IJNSA_ILi2EEESB_SB_EEENS5_IJSB_NSA_ILi0EEESX_EEEEENS5_IJNS4_10UnderscoreES10_S10_EEEEENS4_23SM90_TMA_LOAD_MULTICASTENS4_14ComposedLayoutINS4_7SwizzleILi3ELi4ELi3EEENS4_18smem_ptr_flag_bitsILi16EEENSU_INS5_IJSH_NSA_ILi8EEEEEENS5_IJSB_SH_EEEEEEEvNS4_8identityENS4_13SM90_TMA_LOADES1D_vS1E_EENS_8epilogue10collective6detail29Sm90TmaWarpSpecializedAdapterINS1I_15DefaultEpilogueISJ_NS5_IJlSB_lEEES1M_NS1H_6thread17LinearCombinationISJ_Li1EffLNS1N_9ScaleType4KindE0ELNS_15FloatRoundStyleE2ESJ_EENS1_15EpilogueDefaultEEEEEvvEEEEvNT_6ParamsE --------------------------
	.section	.nv.constant0._ZN7cutlass13device_kernelINS_4gemm6kernel13GemmUniversalIN4cute5tupleIJiiiiEEENS1_10collective13CollectiveMmaINS1_34MainloopSm90TmaGmmaWarpSpecializedILi7ENS5_IJNS4_1CILi1EEENSA_ILi4EEESB_EEENS1_35KernelTmaWarpSpecializedCooperativeEEENS5_IJNSA_ILi128EEESG_NSA_ILi64EEEEEENS_6half_tENS5_IJSB_llEEESJ_SK_NS4_8TiledMMAINS4_8MMA_AtomIJNS4_4SM904GMMA26MMA_64x128x16_F32F16F16_SSILNSO_5MajorE1ELSQ_1ELNSO_7ScaleInE1ELSR_1EEEEEENS4_6LayoutINS5_IJNSA_ILi2EEESB_SB_EEENS5_IJSB_NSA_ILi0EEESX_EEEEENS5_IJNS4_10UnderscoreES10_S10_EEEEENS4_23SM90_TMA_LOAD_MULTICASTENS4_14ComposedLayoutINS4_7SwizzleILi3ELi4ELi3EEENS4_18smem_ptr_flag_bitsILi16EEENSU_INS5_IJSH_NSA_ILi8EEEEEENS5_IJSB_SH_EEEEEEEvNS4_8identityENS4_13SM90_TMA_LOADES1D_vS1E_EENS_8epilogue10collective6detail29Sm90TmaWarpSpecializedAdapterINS1I_15DefaultEpilogueISJ_NS5_IJlSB_lEEES1M_NS1H_6thread17LinearCombinationISJ_Li1EffLNS1N_9ScaleType4KindE0ELNS_15FloatRoundStyleE2ESJ_EENS1_15EpilogueDefaultEEEEEvvEEEEvNT_6ParamsE,"a",@progbits
	.sectionflags	@""
	.align	4
.nv.constant0._ZN7cutlass13device_kernelINS_4gemm6kernel13GemmUniversalIN4cute5tupleIJiiiiEEENS1_10collective13CollectiveMmaINS1_34MainloopSm90TmaGmmaWarpSpecializedILi7ENS5_IJNS4_1CILi1EEENSA_ILi4EEESB_EEENS1_35KernelTmaWarpSpecializedCooperativeEEENS5_IJNSA_ILi128EEESG_NSA_ILi64EEEEEENS_6half_tENS5_IJSB_llEEESJ_SK_NS4_8TiledMMAINS4_8MMA_AtomIJNS4_4SM904GMMA26MMA_64x128x16_F32F16F16_SSILNSO_5MajorE1ELSQ_1ELNSO_7ScaleInE1ELSR_1EEEEEENS4_6LayoutINS5_IJNSA_ILi2EEESB_SB_EEENS5_IJSB_NSA_ILi0EEESX_EEEEENS5_IJNS4_10UnderscoreES10_S10_EEEEENS4_23SM90_TMA_LOAD_MULTICASTENS4_14ComposedLayoutINS4_7SwizzleILi3ELi4ELi3EEENS4_18smem_ptr_flag_bitsILi16EEENSU_INS5_IJSH_NSA_ILi8EEEEEENS5_IJSB_SH_EEEEEEEvNS4_8identityENS4_13SM90_TMA_LOADES1D_vS1E_EENS_8epilogue10collective6detail29Sm90TmaWarpSpecializedAdapterINS1I_15DefaultEpilogueISJ_NS5_IJlSB_lEEES1M_NS1H_6thread17LinearCombinationISJ_Li1EffLNS1N_9ScaleType4KindE0ELNS_15FloatRoundStyleE2ESJ_EENS1_15EpilogueDefaultEEEEEvvEEEEvNT_6ParamsE:
	.zero		1664


//--------------------- SYMBOLS --------------------------

	.type		.nv.reservedSmem.offset0,@object
	.size		.nv.reservedSmem.offset0,0x4
	.type		__assertfail,@function
